//
// Generated by NVIDIA NVVM Compiler
//
// Compiler Build ID: CL-36424714
// Cuda compilation tools, release 13.0, V13.0.88
// Based on NVVM 20.0.0
//

.version 9.0
.target sm_100
.address_size 64

	// .globl	_Z17init_m_l_o_kernelPfS_S_ii
// _ZZ17flash_step_kernelPKfS0_S0_PfS1_S1_iiifE2sQ has been demoted
// _ZZ17flash_step_kernelPKfS0_S0_PfS1_S1_iiifE2sK has been demoted
// _ZZ17flash_step_kernelPKfS0_S0_PfS1_S1_iiifE2sV has been demoted

.visible .entry _Z17init_m_l_o_kernelPfS_S_ii(
	.param .u64 .ptr .align 1 _Z17init_m_l_o_kernelPfS_S_ii_param_0,
	.param .u64 .ptr .align 1 _Z17init_m_l_o_kernelPfS_S_ii_param_1,
	.param .u64 .ptr .align 1 _Z17init_m_l_o_kernelPfS_S_ii_param_2,
	.param .u32 _Z17init_m_l_o_kernelPfS_S_ii_param_3,
	.param .u32 _Z17init_m_l_o_kernelPfS_S_ii_param_4
)
{
	.reg .pred 	%p<3>;
	.reg .b32 	%r<11>;
	.reg .b64 	%rd<12>;

	ld.param.u64 	%rd1, [_Z17init_m_l_o_kernelPfS_S_ii_param_0];
	ld.param.u64 	%rd2, [_Z17init_m_l_o_kernelPfS_S_ii_param_1];
	ld.param.u64 	%rd3, [_Z17init_m_l_o_kernelPfS_S_ii_param_2];
	ld.param.u32 	%r2, [_Z17init_m_l_o_kernelPfS_S_ii_param_3];
	ld.param.u32 	%r3, [_Z17init_m_l_o_kernelPfS_S_ii_param_4];
	mov.u32 	%r4, %ctaid.x;
	mov.u32 	%r5, %ntid.x;
	mov.u32 	%r6, %tid.x;
	mad.lo.s32 	%r1, %r4, %r5, %r6;
	setp.ge.s32 	%p1, %r1, %r2;
	@%p1 bra 	$L__BB0_2;
	cvta.to.global.u64 	%rd4, %rd1;
	cvta.to.global.u64 	%rd5, %rd2;
	mul.wide.s32 	%rd6, %r1, 4;
	add.s64 	%rd7, %rd4, %rd6;
	mov.b32 	%r7, -8388609;
	st.global.u32 	[%rd7], %r7;
	add.s64 	%rd8, %rd5, %rd6;
	mov.b32 	%r8, 0;
	st.global.u32 	[%rd8], %r8;
$L__BB0_2:
	mul.lo.s32 	%r9, %r3, %r2;
	setp.ge.s32 	%p2, %r1, %r9;
	@%p2 bra 	$L__BB0_4;
	cvta.to.global.u64 	%rd9, %rd3;
	mul.wide.s32 	%rd10, %r1, 4;
	add.s64 	%rd11, %rd9, %rd10;
	mov.b32 	%r10, 0;
	st.global.u32 	[%rd11], %r10;
$L__BB0_4:
	ret;

}
	// .globl	_Z17flash_step_kernelPKfS0_S0_PfS1_S1_iiif
.visible .entry _Z17flash_step_kernelPKfS0_S0_PfS1_S1_iiif(
	.param .u64 .ptr .align 1 _Z17flash_step_kernelPKfS0_S0_PfS1_S1_iiif_param_0,
	.param .u64 .ptr .align 1 _Z17flash_step_kernelPKfS0_S0_PfS1_S1_iiif_param_1,
	.param .u64 .ptr .align 1 _Z17flash_step_kernelPKfS0_S0_PfS1_S1_iiif_param_2,
	.param .u64 .ptr .align 1 _Z17flash_step_kernelPKfS0_S0_PfS1_S1_iiif_param_3,
	.param .u64 .ptr .align 1 _Z17flash_step_kernelPKfS0_S0_PfS1_S1_iiif_param_4,
	.param .u64 .ptr .align 1 _Z17flash_step_kernelPKfS0_S0_PfS1_S1_iiif_param_5,
	.param .u32 _Z17flash_step_kernelPKfS0_S0_PfS1_S1_iiif_param_6,
	.param .u32 _Z17flash_step_kernelPKfS0_S0_PfS1_S1_iiif_param_7,
	.param .u32 _Z17flash_step_kernelPKfS0_S0_PfS1_S1_iiif_param_8,
	.param .f32 _Z17flash_step_kernelPKfS0_S0_PfS1_S1_iiif_param_9
)
{
	.reg .pred 	%p<89>;
	.reg .b32 	%r<391>;
	.reg .b32 	%f<313>;
	.reg .b64 	%rd<64>;
	// demoted variable
	.shared .align 4 .b8 _ZZ17flash_step_kernelPKfS0_S0_PfS1_S1_iiifE2sQ[4096];
	// demoted variable
	.shared .align 4 .b8 _ZZ17flash_step_kernelPKfS0_S0_PfS1_S1_iiifE2sK[8192];
	// demoted variable
	.shared .align 4 .b8 _ZZ17flash_step_kernelPKfS0_S0_PfS1_S1_iiifE2sV[8192];
	ld.param.u64 	%rd18, [_Z17flash_step_kernelPKfS0_S0_PfS1_S1_iiif_param_0];
	ld.param.u64 	%rd19, [_Z17flash_step_kernelPKfS0_S0_PfS1_S1_iiif_param_1];
	ld.param.u64 	%rd20, [_Z17flash_step_kernelPKfS0_S0_PfS1_S1_iiif_param_2];
	ld.param.u64 	%rd21, [_Z17flash_step_kernelPKfS0_S0_PfS1_S1_iiif_param_4];
	ld.param.u64 	%rd22, [_Z17flash_step_kernelPKfS0_S0_PfS1_S1_iiif_param_5];
	ld.param.u32 	%r107, [_Z17flash_step_kernelPKfS0_S0_PfS1_S1_iiif_param_6];
	ld.param.u32 	%r108, [_Z17flash_step_kernelPKfS0_S0_PfS1_S1_iiif_param_7];
	ld.param.u32 	%r109, [_Z17flash_step_kernelPKfS0_S0_PfS1_S1_iiif_param_8];
	cvta.to.global.u64 	%rd1, %rd18;
	cvta.to.global.u64 	%rd2, %rd20;
	cvta.to.global.u64 	%rd3, %rd19;
	cvta.to.global.u64 	%rd4, %rd22;
	cvta.to.global.u64 	%rd5, %rd21;
	mov.u32 	%r110, %ctaid.x;
	shl.b32 	%r111, %r110, 4;
	shl.b32 	%r1, %r109, 5;
	mov.u32 	%r2, %tid.x;
	mov.u32 	%r3, %tid.y;
	add.s32 	%r4, %r111, %r3;
	setp.lt.s32 	%p1, %r4, %r107;
	shl.b32 	%r112, %r3, 8;
	mov.u32 	%r113, _ZZ17flash_step_kernelPKfS0_S0_PfS1_S1_iiifE2sQ;
	add.s32 	%r5, %r113, %r112;
	mov.f32 	%f301, 0f00000000;
	mov.f32 	%f302, 0fFF7FFFFF;
	@%p1 bra 	$L__BB1_14;
	setp.ge.s32 	%p2, %r2, %r108;
	@%p2 bra 	$L__BB1_21;
	not.b32 	%r114, %r2;
	add.s32 	%r115, %r108, %r114;
	shr.u32 	%r116, %r115, 5;
	add.s32 	%r6, %r116, 1;
	and.b32  	%r7, %r6, 15;
	setp.lt.u32 	%p3, %r115, 480;
	mov.u32 	%r371, %r2;
	@%p3 bra 	$L__BB1_5;
	and.b32  	%r117, %r6, 268435440;
	neg.s32 	%r369, %r117;
	shl.b32 	%r119, %r2, 2;
	add.s32 	%r120, %r112, %r119;
	add.s32 	%r122, %r120, %r113;
	add.s32 	%r368, %r122, 1024;
	mov.u32 	%r371, %r2;
$L__BB1_4:
	.pragma "nounroll";
	mov.b32 	%r123, 0;
	st.shared.u32 	[%r368+-1024], %r123;
	st.shared.u32 	[%r368+-896], %r123;
	st.shared.u32 	[%r368+-768], %r123;
	st.shared.u32 	[%r368+-640], %r123;
	st.shared.u32 	[%r368+-512], %r123;
	st.shared.u32 	[%r368+-384], %r123;
	st.shared.u32 	[%r368+-256], %r123;
	st.shared.u32 	[%r368+-128], %r123;
	st.shared.u32 	[%r368], %r123;
	st.shared.u32 	[%r368+128], %r123;
	st.shared.u32 	[%r368+256], %r123;
	st.shared.u32 	[%r368+384], %r123;
	st.shared.u32 	[%r368+512], %r123;
	st.shared.u32 	[%r368+640], %r123;
	st.shared.u32 	[%r368+768], %r123;
	st.shared.u32 	[%r368+896], %r123;
	add.s32 	%r371, %r371, 512;
	add.s32 	%r369, %r369, 16;
	add.s32 	%r368, %r368, 2048;
	setp.ne.s32 	%p4, %r369, 0;
	@%p4 bra 	$L__BB1_4;
$L__BB1_5:
	setp.eq.s32 	%p5, %r7, 0;
	@%p5 bra 	$L__BB1_21;
	and.b32  	%r31, %r6, 7;
	setp.lt.u32 	%p6, %r7, 8;
	@%p6 bra 	$L__BB1_8;
	shl.b32 	%r124, %r371, 2;
	add.s32 	%r125, %r5, %r124;
	mov.b32 	%r126, 0;
	st.shared.u32 	[%r125], %r126;
	st.shared.u32 	[%r125+128], %r126;
	st.shared.u32 	[%r125+256], %r126;
	st.shared.u32 	[%r125+384], %r126;
	st.shared.u32 	[%r125+512], %r126;
	st.shared.u32 	[%r125+640], %r126;
	st.shared.u32 	[%r125+768], %r126;
	st.shared.u32 	[%r125+896], %r126;
	add.s32 	%r371, %r371, 256;
$L__BB1_8:
	setp.eq.s32 	%p7, %r31, 0;
	@%p7 bra 	$L__BB1_21;
	and.b32  	%r34, %r6, 3;
	setp.lt.u32 	%p8, %r31, 4;
	@%p8 bra 	$L__BB1_11;
	shl.b32 	%r127, %r371, 2;
	add.s32 	%r128, %r5, %r127;
	mov.b32 	%r129, 0;
	st.shared.u32 	[%r128], %r129;
	st.shared.u32 	[%r128+128], %r129;
	st.shared.u32 	[%r128+256], %r129;
	st.shared.u32 	[%r128+384], %r129;
	add.s32 	%r371, %r371, 128;
$L__BB1_11:
	setp.eq.s32 	%p9, %r34, 0;
	@%p9 bra 	$L__BB1_21;
	shl.b32 	%r131, %r371, 2;
	add.s32 	%r132, %r112, %r131;
	add.s32 	%r375, %r113, %r132;
	neg.s32 	%r374, %r34;
$L__BB1_13:
	.pragma "nounroll";
	mov.b32 	%r134, 0;
	st.shared.u32 	[%r375], %r134;
	add.s32 	%r375, %r375, 128;
	add.s32 	%r374, %r374, 1;
	setp.ne.s32 	%p10, %r374, 0;
	@%p10 bra 	$L__BB1_13;
	bra.uni 	$L__BB1_21;
$L__BB1_14:
	cvt.u64.u32 	%rd6, %r4;
	mul.wide.u32 	%rd23, %r4, 4;
	add.s64 	%rd24, %rd5, %rd23;
	ld.global.f32 	%f302, [%rd24];
	add.s64 	%rd25, %rd4, %rd23;
	ld.global.f32 	%f301, [%rd25];
	cvt.s64.s32 	%rd7, %r108;
	setp.ge.s32 	%p11, %r2, %r108;
	@%p11 bra 	$L__BB1_21;
	not.b32 	%r135, %r2;
	add.s32 	%r10, %r108, %r135;
	and.b32  	%r136, %r10, 96;
	setp.eq.s32 	%p12, %r136, 96;
	mov.u32 	%r367, %r2;
	@%p12 bra 	$L__BB1_18;
	shr.u32 	%r137, %r10, 5;
	add.s32 	%r138, %r137, 1;
	and.b32  	%r139, %r138, 3;
	shl.b32 	%r140, %r3, 8;
	shl.b32 	%r141, %r2, 2;
	add.s32 	%r142, %r140, %r141;
	mov.u32 	%r143, _ZZ17flash_step_kernelPKfS0_S0_PfS1_S1_iiifE2sQ;
	add.s32 	%r364, %r143, %r142;
	mul.lo.s64 	%rd26, %rd6, %rd7;
	shl.b64 	%rd27, %rd26, 2;
	mul.wide.u32 	%rd28, %r2, 4;
	add.s64 	%rd29, %rd27, %rd28;
	add.s64 	%rd61, %rd1, %rd29;
	neg.s32 	%r363, %r139;
	shl.b32 	%r144, %r138, 5;
	and.b32  	%r145, %r144, 96;
	add.s32 	%r367, %r2, %r145;
$L__BB1_17:
	.pragma "nounroll";
	ld.global.nc.f32 	%f37, [%rd61];
	st.shared.f32 	[%r364], %f37;
	add.s32 	%r364, %r364, 128;
	add.s64 	%rd61, %rd61, 128;
	add.s32 	%r363, %r363, 1;
	setp.ne.s32 	%p13, %r363, 0;
	@%p13 bra 	$L__BB1_17;
$L__BB1_18:
	setp.lt.u32 	%p14, %r10, 96;
	@%p14 bra 	$L__BB1_21;
	mul.lo.s64 	%rd30, %rd6, %rd7;
	shl.b64 	%rd31, %rd30, 2;
	mul.wide.u32 	%rd32, %r367, 4;
	add.s64 	%rd33, %rd31, %rd32;
	add.s64 	%rd34, %rd33, %rd1;
	add.s64 	%rd62, %rd34, 256;
	shl.b32 	%r146, %r3, 8;
	shl.b32 	%r147, %r367, 2;
	add.s32 	%r148, %r146, %r147;
	mov.u32 	%r149, _ZZ17flash_step_kernelPKfS0_S0_PfS1_S1_iiifE2sQ;
	add.s32 	%r150, %r148, %r149;
	add.s32 	%r366, %r150, 256;
$L__BB1_20:
	ld.global.nc.f32 	%f38, [%rd62+-256];
	st.shared.f32 	[%r366+-256], %f38;
	ld.global.nc.f32 	%f39, [%rd62+-128];
	st.shared.f32 	[%r366+-128], %f39;
	ld.global.nc.f32 	%f40, [%rd62];
	st.shared.f32 	[%r366], %f40;
	ld.global.nc.f32 	%f41, [%rd62+128];
	st.shared.f32 	[%r366+128], %f41;
	add.s32 	%r367, %r367, 128;
	add.s64 	%rd62, %rd62, 512;
	add.s32 	%r366, %r366, 512;
	setp.lt.s32 	%p15, %r367, %r108;
	@%p15 bra 	$L__BB1_20;
$L__BB1_21:
	mov.u32 	%r151, %ntid.x;
	mad.lo.s32 	%r378, %r3, %r151, %r2;
	mov.u32 	%r152, %ntid.y;
	mul.lo.s32 	%r44, %r151, %r152;
	shl.b32 	%r45, %r108, 5;
	setp.ge.s32 	%p16, %r378, %r45;
	@%p16 bra 	$L__BB1_42;
	add.s32 	%r153, %r378, %r44;
	max.u32 	%r154, %r45, %r153;
	setp.lt.u32 	%p17, %r153, %r45;
	selp.u32 	%r155, 1, 0, %p17;
	add.s32 	%r156, %r153, %r155;
	sub.s32 	%r157, %r154, %r156;
	div.u32 	%r158, %r157, %r44;
	add.s32 	%r46, %r158, %r155;
	and.b32  	%r159, %r46, 3;
	setp.eq.s32 	%p18, %r159, 3;
	@%p18 bra 	$L__BB1_28;
	add.s32 	%r160, %r46, 1;
	and.b32  	%r161, %r160, 3;
	neg.s32 	%r376, %r161;
$L__BB1_24:
	.pragma "nounroll";
	div.s32 	%r50, %r378, %r108;
	mul.lo.s32 	%r162, %r50, %r108;
	sub.s32 	%r51, %r378, %r162;
	add.s32 	%r52, %r50, %r1;
	setp.lt.s32 	%p19, %r52, %r107;
	@%p19 bra 	$L__BB1_26;
	shl.b32 	%r163, %r51, 7;
	mov.u32 	%r164, _ZZ17flash_step_kernelPKfS0_S0_PfS1_S1_iiifE2sK;
	add.s32 	%r165, %r164, %r163;
	shl.b32 	%r166, %r50, 2;
	add.s32 	%r167, %r165, %r166;
	mov.b32 	%r168, 0;
	st.shared.u32 	[%r167], %r168;
	shl.b32 	%r169, %r50, 8;
	mov.u32 	%r170, _ZZ17flash_step_kernelPKfS0_S0_PfS1_S1_iiifE2sV;
	add.s32 	%r171, %r170, %r169;
	shl.b32 	%r172, %r51, 2;
	add.s32 	%r173, %r171, %r172;
	st.shared.u32 	[%r173], %r168;
	bra.uni 	$L__BB1_27;
$L__BB1_26:
	mad.lo.s32 	%r174, %r52, %r108, %r51;
	mul.wide.s32 	%rd35, %r174, 4;
	add.s64 	%rd36, %rd3, %rd35;
	ld.global.nc.f32 	%f42, [%rd36];
	shl.b32 	%r175, %r51, 7;
	mov.u32 	%r176, _ZZ17flash_step_kernelPKfS0_S0_PfS1_S1_iiifE2sK;
	add.s32 	%r177, %r176, %r175;
	shl.b32 	%r178, %r50, 2;
	add.s32 	%r179, %r177, %r178;
	st.shared.f32 	[%r179], %f42;
	add.s64 	%rd37, %rd2, %rd35;
	ld.global.nc.f32 	%f43, [%rd37];
	shl.b32 	%r180, %r50, 8;
	mov.u32 	%r181, _ZZ17flash_step_kernelPKfS0_S0_PfS1_S1_iiifE2sV;
	add.s32 	%r182, %r181, %r180;
	shl.b32 	%r183, %r51, 2;
	add.s32 	%r184, %r182, %r183;
	st.shared.f32 	[%r184], %f43;
$L__BB1_27:
	add.s32 	%r378, %r378, %r44;
	add.s32 	%r376, %r376, 1;
	setp.ne.s32 	%p20, %r376, 0;
	@%p20 bra 	$L__BB1_24;
$L__BB1_28:
	setp.lt.u32 	%p21, %r46, 3;
	@%p21 bra 	$L__BB1_42;
$L__BB1_29:
	div.s32 	%r57, %r378, %r108;
	mul.lo.s32 	%r185, %r57, %r108;
	sub.s32 	%r58, %r378, %r185;
	add.s32 	%r59, %r57, %r1;
	setp.ge.s32 	%p22, %r59, %r107;
	@%p22 bra 	$L__BB1_31;
	mad.lo.s32 	%r197, %r59, %r108, %r58;
	mul.wide.s32 	%rd38, %r197, 4;
	add.s64 	%rd39, %rd3, %rd38;
	ld.global.nc.f32 	%f44, [%rd39];
	shl.b32 	%r198, %r58, 7;
	mov.u32 	%r199, _ZZ17flash_step_kernelPKfS0_S0_PfS1_S1_iiifE2sK;
	add.s32 	%r200, %r199, %r198;
	shl.b32 	%r201, %r57, 2;
	add.s32 	%r202, %r200, %r201;
	st.shared.f32 	[%r202], %f44;
	add.s64 	%rd40, %rd2, %rd38;
	ld.global.nc.f32 	%f45, [%rd40];
	shl.b32 	%r203, %r57, 8;
	mov.u32 	%r204, _ZZ17flash_step_kernelPKfS0_S0_PfS1_S1_iiifE2sV;
	add.s32 	%r205, %r204, %r203;
	shl.b32 	%r206, %r58, 2;
	add.s32 	%r207, %r205, %r206;
	st.shared.f32 	[%r207], %f45;
	bra.uni 	$L__BB1_32;
$L__BB1_31:
	shl.b32 	%r186, %r58, 7;
	mov.u32 	%r187, _ZZ17flash_step_kernelPKfS0_S0_PfS1_S1_iiifE2sK;
	add.s32 	%r188, %r187, %r186;
	shl.b32 	%r189, %r57, 2;
	add.s32 	%r190, %r188, %r189;
	mov.b32 	%r191, 0;
	st.shared.u32 	[%r190], %r191;
	shl.b32 	%r192, %r57, 8;
	mov.u32 	%r193, _ZZ17flash_step_kernelPKfS0_S0_PfS1_S1_iiifE2sV;
	add.s32 	%r194, %r193, %r192;
	shl.b32 	%r195, %r58, 2;
	add.s32 	%r196, %r194, %r195;
	st.shared.u32 	[%r196], %r191;
$L__BB1_32:
	add.s32 	%r60, %r378, %r44;
	div.s32 	%r61, %r60, %r108;
	mul.lo.s32 	%r208, %r61, %r108;
	sub.s32 	%r62, %r60, %r208;
	add.s32 	%r63, %r61, %r1;
	setp.lt.s32 	%p23, %r63, %r107;
	@%p23 bra 	$L__BB1_34;
	shl.b32 	%r209, %r62, 7;
	mov.u32 	%r210, _ZZ17flash_step_kernelPKfS0_S0_PfS1_S1_iiifE2sK;
	add.s32 	%r211, %r210, %r209;
	shl.b32 	%r212, %r61, 2;
	add.s32 	%r213, %r211, %r212;
	mov.b32 	%r214, 0;
	st.shared.u32 	[%r213], %r214;
	shl.b32 	%r215, %r61, 8;
	mov.u32 	%r216, _ZZ17flash_step_kernelPKfS0_S0_PfS1_S1_iiifE2sV;
	add.s32 	%r217, %r216, %r215;
	shl.b32 	%r218, %r62, 2;
	add.s32 	%r219, %r217, %r218;
	st.shared.u32 	[%r219], %r214;
	bra.uni 	$L__BB1_35;
$L__BB1_34:
	mad.lo.s32 	%r220, %r63, %r108, %r62;
	mul.wide.s32 	%rd41, %r220, 4;
	add.s64 	%rd42, %rd3, %rd41;
	ld.global.nc.f32 	%f46, [%rd42];
	shl.b32 	%r221, %r62, 7;
	mov.u32 	%r222, _ZZ17flash_step_kernelPKfS0_S0_PfS1_S1_iiifE2sK;
	add.s32 	%r223, %r222, %r221;
	shl.b32 	%r224, %r61, 2;
	add.s32 	%r225, %r223, %r224;
	st.shared.f32 	[%r225], %f46;
	add.s64 	%rd43, %rd2, %rd41;
	ld.global.nc.f32 	%f47, [%rd43];
	shl.b32 	%r226, %r61, 8;
	mov.u32 	%r227, _ZZ17flash_step_kernelPKfS0_S0_PfS1_S1_iiifE2sV;
	add.s32 	%r228, %r227, %r226;
	shl.b32 	%r229, %r62, 2;
	add.s32 	%r230, %r228, %r229;
	st.shared.f32 	[%r230], %f47;
$L__BB1_35:
	add.s32 	%r64, %r60, %r44;
	div.s32 	%r65, %r64, %r108;
	mul.lo.s32 	%r231, %r65, %r108;
	sub.s32 	%r66, %r64, %r231;
	add.s32 	%r67, %r65, %r1;
	setp.lt.s32 	%p24, %r67, %r107;
	@%p24 bra 	$L__BB1_37;
	shl.b32 	%r232, %r66, 7;
	mov.u32 	%r233, _ZZ17flash_step_kernelPKfS0_S0_PfS1_S1_iiifE2sK;
	add.s32 	%r234, %r233, %r232;
	shl.b32 	%r235, %r65, 2;
	add.s32 	%r236, %r234, %r235;
	mov.b32 	%r237, 0;
	st.shared.u32 	[%r236], %r237;
	shl.b32 	%r238, %r65, 8;
	mov.u32 	%r239, _ZZ17flash_step_kernelPKfS0_S0_PfS1_S1_iiifE2sV;
	add.s32 	%r240, %r239, %r238;
	shl.b32 	%r241, %r66, 2;
	add.s32 	%r242, %r240, %r241;
	st.shared.u32 	[%r242], %r237;
	bra.uni 	$L__BB1_38;
$L__BB1_37:
	mad.lo.s32 	%r243, %r67, %r108, %r66;
	mul.wide.s32 	%rd44, %r243, 4;
	add.s64 	%rd45, %rd3, %rd44;
	ld.global.nc.f32 	%f48, [%rd45];
	shl.b32 	%r244, %r66, 7;
	mov.u32 	%r245, _ZZ17flash_step_kernelPKfS0_S0_PfS1_S1_iiifE2sK;
	add.s32 	%r246, %r245, %r244;
	shl.b32 	%r247, %r65, 2;
	add.s32 	%r248, %r246, %r247;
	st.shared.f32 	[%r248], %f48;
	add.s64 	%rd46, %rd2, %rd44;
	ld.global.nc.f32 	%f49, [%rd46];
	shl.b32 	%r249, %r65, 8;
	mov.u32 	%r250, _ZZ17flash_step_kernelPKfS0_S0_PfS1_S1_iiifE2sV;
	add.s32 	%r251, %r250, %r249;
	shl.b32 	%r252, %r66, 2;
	add.s32 	%r253, %r251, %r252;
	st.shared.f32 	[%r253], %f49;
$L__BB1_38:
	add.s32 	%r68, %r64, %r44;
	div.s32 	%r69, %r68, %r108;
	mul.lo.s32 	%r254, %r69, %r108;
	sub.s32 	%r70, %r68, %r254;
	add.s32 	%r71, %r69, %r1;
	setp.lt.s32 	%p25, %r71, %r107;
	@%p25 bra 	$L__BB1_40;
	shl.b32 	%r255, %r70, 7;
	mov.u32 	%r256, _ZZ17flash_step_kernelPKfS0_S0_PfS1_S1_iiifE2sK;
	add.s32 	%r257, %r256, %r255;
	shl.b32 	%r258, %r69, 2;
	add.s32 	%r259, %r257, %r258;
	mov.b32 	%r260, 0;
	st.shared.u32 	[%r259], %r260;
	shl.b32 	%r261, %r69, 8;
	mov.u32 	%r262, _ZZ17flash_step_kernelPKfS0_S0_PfS1_S1_iiifE2sV;
	add.s32 	%r263, %r262, %r261;
	shl.b32 	%r264, %r70, 2;
	add.s32 	%r265, %r263, %r264;
	st.shared.u32 	[%r265], %r260;
	bra.uni 	$L__BB1_41;
$L__BB1_40:
	mad.lo.s32 	%r266, %r71, %r108, %r70;
	mul.wide.s32 	%rd47, %r266, 4;
	add.s64 	%rd48, %rd3, %rd47;
	ld.global.nc.f32 	%f50, [%rd48];
	shl.b32 	%r267, %r70, 7;
	mov.u32 	%r268, _ZZ17flash_step_kernelPKfS0_S0_PfS1_S1_iiifE2sK;
	add.s32 	%r269, %r268, %r267;
	shl.b32 	%r270, %r69, 2;
	add.s32 	%r271, %r269, %r270;
	st.shared.f32 	[%r271], %f50;
	add.s64 	%rd49, %rd2, %rd47;
	ld.global.nc.f32 	%f51, [%rd49];
	shl.b32 	%r272, %r69, 8;
	mov.u32 	%r273, _ZZ17flash_step_kernelPKfS0_S0_PfS1_S1_iiifE2sV;
	add.s32 	%r274, %r273, %r272;
	shl.b32 	%r275, %r70, 2;
	add.s32 	%r276, %r274, %r275;
	st.shared.f32 	[%r276], %f51;
$L__BB1_41:
	add.s32 	%r378, %r68, %r44;
	setp.lt.s32 	%p26, %r378, %r45;
	@%p26 bra 	$L__BB1_29;
$L__BB1_42:
	bar.sync 	0;
	setp.lt.s32 	%p27, %r108, 1;
	mov.f32 	%f311, 0f00000000;
	@%p27 bra 	$L__BB1_55;
	and.b32  	%r73, %r108, 15;
	setp.lt.u32 	%p28, %r108, 16;
	mov.f32 	%f311, 0f00000000;
	mov.b32 	%r384, 0;
	@%p28 bra 	$L__BB1_46;
	and.b32  	%r384, %r108, 2147483632;
	neg.s32 	%r382, %r384;
	shl.b32 	%r278, %r3, 8;
	mov.u32 	%r279, _ZZ17flash_step_kernelPKfS0_S0_PfS1_S1_iiifE2sQ;
	add.s32 	%r280, %r278, %r279;
	add.s32 	%r381, %r280, 32;
	shl.b32 	%r281, %r2, 2;
	mov.u32 	%r282, _ZZ17flash_step_kernelPKfS0_S0_PfS1_S1_iiifE2sK;
	add.s32 	%r283, %r281, %r282;
	add.s32 	%r380, %r283, 1024;
	mov.f32 	%f311, 0f00000000;
$L__BB1_45:
	.pragma "nounroll";
	ld.shared.f32 	%f56, [%r381+-32];
	ld.shared.f32 	%f57, [%r380+-1024];
	fma.rn.f32 	%f58, %f56, %f57, %f311;
	ld.shared.f32 	%f59, [%r381+-28];
	ld.shared.f32 	%f60, [%r380+-896];
	fma.rn.f32 	%f61, %f59, %f60, %f58;
	ld.shared.f32 	%f62, [%r381+-24];
	ld.shared.f32 	%f63, [%r380+-768];
	fma.rn.f32 	%f64, %f62, %f63, %f61;
	ld.shared.f32 	%f65, [%r381+-20];
	ld.shared.f32 	%f66, [%r380+-640];
	fma.rn.f32 	%f67, %f65, %f66, %f64;
	ld.shared.f32 	%f68, [%r381+-16];
	ld.shared.f32 	%f69, [%r380+-512];
	fma.rn.f32 	%f70, %f68, %f69, %f67;
	ld.shared.f32 	%f71, [%r381+-12];
	ld.shared.f32 	%f72, [%r380+-384];
	fma.rn.f32 	%f73, %f71, %f72, %f70;
	ld.shared.f32 	%f74, [%r381+-8];
	ld.shared.f32 	%f75, [%r380+-256];
	fma.rn.f32 	%f76, %f74, %f75, %f73;
	ld.shared.f32 	%f77, [%r381+-4];
	ld.shared.f32 	%f78, [%r380+-128];
	fma.rn.f32 	%f79, %f77, %f78, %f76;
	ld.shared.f32 	%f80, [%r381];
	ld.shared.f32 	%f81, [%r380];
	fma.rn.f32 	%f82, %f80, %f81, %f79;
	ld.shared.f32 	%f83, [%r381+4];
	ld.shared.f32 	%f84, [%r380+128];
	fma.rn.f32 	%f85, %f83, %f84, %f82;
	ld.shared.f32 	%f86, [%r381+8];
	ld.shared.f32 	%f87, [%r380+256];
	fma.rn.f32 	%f88, %f86, %f87, %f85;
	ld.shared.f32 	%f89, [%r381+12];
	ld.shared.f32 	%f90, [%r380+384];
	fma.rn.f32 	%f91, %f89, %f90, %f88;
	ld.shared.f32 	%f92, [%r381+16];
	ld.shared.f32 	%f93, [%r380+512];
	fma.rn.f32 	%f94, %f92, %f93, %f91;
	ld.shared.f32 	%f95, [%r381+20];
	ld.shared.f32 	%f96, [%r380+640];
	fma.rn.f32 	%f97, %f95, %f96, %f94;
	ld.shared.f32 	%f98, [%r381+24];
	ld.shared.f32 	%f99, [%r380+768];
	fma.rn.f32 	%f100, %f98, %f99, %f97;
	ld.shared.f32 	%f101, [%r381+28];
	ld.shared.f32 	%f102, [%r380+896];
	fma.rn.f32 	%f311, %f101, %f102, %f100;
	add.s32 	%r382, %r382, 16;
	add.s32 	%r381, %r381, 64;
	add.s32 	%r380, %r380, 2048;
	setp.ne.s32 	%p29, %r382, 0;
	@%p29 bra 	$L__BB1_45;
$L__BB1_46:
	setp.eq.s32 	%p30, %r73, 0;
	@%p30 bra 	$L__BB1_55;
	shl.b32 	%r284, %r2, 2;
	mov.u32 	%r285, _ZZ17flash_step_kernelPKfS0_S0_PfS1_S1_iiifE2sK;
	add.s32 	%r85, %r285, %r284;
	and.b32  	%r86, %r108, 7;
	setp.lt.u32 	%p31, %r73, 8;
	@%p31 bra 	$L__BB1_49;
	shl.b32 	%r286, %r384, 2;
	add.s32 	%r287, %r5, %r286;
	ld.shared.f32 	%f104, [%r287];
	shl.b32 	%r288, %r384, 7;
	add.s32 	%r289, %r85, %r288;
	ld.shared.f32 	%f105, [%r289];
	fma.rn.f32 	%f106, %f104, %f105, %f311;
	ld.shared.f32 	%f107, [%r287+4];
	ld.shared.f32 	%f108, [%r289+128];
	fma.rn.f32 	%f109, %f107, %f108, %f106;
	ld.shared.f32 	%f110, [%r287+8];
	ld.shared.f32 	%f111, [%r289+256];
	fma.rn.f32 	%f112, %f110, %f111, %f109;
	ld.shared.f32 	%f113, [%r287+12];
	ld.shared.f32 	%f114, [%r289+384];
	fma.rn.f32 	%f115, %f113, %f114, %f112;
	ld.shared.f32 	%f116, [%r287+16];
	ld.shared.f32 	%f117, [%r289+512];
	fma.rn.f32 	%f118, %f116, %f117, %f115;
	ld.shared.f32 	%f119, [%r287+20];
	ld.shared.f32 	%f120, [%r289+640];
	fma.rn.f32 	%f121, %f119, %f120, %f118;
	ld.shared.f32 	%f122, [%r287+24];
	ld.shared.f32 	%f123, [%r289+768];
	fma.rn.f32 	%f124, %f122, %f123, %f121;
	ld.shared.f32 	%f125, [%r287+28];
	ld.shared.f32 	%f126, [%r289+896];
	fma.rn.f32 	%f311, %f125, %f126, %f124;
	add.s32 	%r384, %r384, 8;
$L__BB1_49:
	setp.eq.s32 	%p32, %r86, 0;
	@%p32 bra 	$L__BB1_55;
	and.b32  	%r89, %r108, 3;
	setp.lt.u32 	%p33, %r86, 4;
	@%p33 bra 	$L__BB1_52;
	shl.b32 	%r290, %r384, 2;
	add.s32 	%r291, %r5, %r290;
	ld.shared.f32 	%f128, [%r291];
	shl.b32 	%r292, %r384, 7;
	add.s32 	%r293, %r85, %r292;
	ld.shared.f32 	%f129, [%r293];
	fma.rn.f32 	%f130, %f128, %f129, %f311;
	ld.shared.f32 	%f131, [%r291+4];
	ld.shared.f32 	%f132, [%r293+128];
	fma.rn.f32 	%f133, %f131, %f132, %f130;
	ld.shared.f32 	%f134, [%r291+8];
	ld.shared.f32 	%f135, [%r293+256];
	fma.rn.f32 	%f136, %f134, %f135, %f133;
	ld.shared.f32 	%f137, [%r291+12];
	ld.shared.f32 	%f138, [%r293+384];
	fma.rn.f32 	%f311, %f137, %f138, %f136;
	add.s32 	%r384, %r384, 4;
$L__BB1_52:
	setp.eq.s32 	%p34, %r89, 0;
	@%p34 bra 	$L__BB1_55;
	shl.b32 	%r294, %r384, 7;
	add.s32 	%r296, %r294, %r284;
	add.s32 	%r388, %r285, %r296;
	shl.b32 	%r298, %r3, 8;
	shl.b32 	%r299, %r384, 2;
	add.s32 	%r300, %r298, %r299;
	mov.u32 	%r301, _ZZ17flash_step_kernelPKfS0_S0_PfS1_S1_iiifE2sQ;
	add.s32 	%r387, %r301, %r300;
	neg.s32 	%r386, %r89;
$L__BB1_54:
	.pragma "nounroll";
	ld.shared.f32 	%f139, [%r387];
	ld.shared.f32 	%f140, [%r388];
	fma.rn.f32 	%f311, %f139, %f140, %f311;
	add.s32 	%r388, %r388, 128;
	add.s32 	%r387, %r387, 4;
	add.s32 	%r386, %r386, 1;
	setp.ne.s32 	%p35, %r386, 0;
	@%p35 bra 	$L__BB1_54;
$L__BB1_55:
	ld.param.f32 	%f298, [_Z17flash_step_kernelPKfS0_S0_PfS1_S1_iiif_param_9];
	mul.f32 	%f18, %f298, %f311;
	add.s32 	%r302, %r1, %r2;
	setp.ge.s32 	%p36, %r302, %r107;
	setp.lt.s32 	%p37, %r302, %r107;
	selp.f32 	%f142, %f18, 0fFF800000, %p37;
	mov.b32 	%r303, %f142;
	shfl.sync.bfly.b32	%r304|%p38, %r303, 16, 31, -1;
	mov.b32 	%f143, %r304;
	max.f32 	%f144, %f142, %f143;
	mov.b32 	%r305, %f144;
	shfl.sync.bfly.b32	%r306|%p39, %r305, 8, 31, -1;
	mov.b32 	%f145, %r306;
	max.f32 	%f146, %f144, %f145;
	mov.b32 	%r307, %f146;
	shfl.sync.bfly.b32	%r308|%p40, %r307, 4, 31, -1;
	mov.b32 	%f147, %r308;
	max.f32 	%f148, %f146, %f147;
	mov.b32 	%r309, %f148;
	shfl.sync.bfly.b32	%r310|%p41, %r309, 2, 31, -1;
	mov.b32 	%f149, %r310;
	max.f32 	%f150, %f148, %f149;
	mov.b32 	%r311, %f150;
	shfl.sync.bfly.b32	%r312|%p42, %r311, 1, 31, -1;
	mov.b32 	%f151, %r312;
	max.f32 	%f19, %f150, %f151;
	mov.f32 	%f312, 0f00000000;
	@%p36 bra 	$L__BB1_57;
	sub.f32 	%f152, %f18, %f19;
	fma.rn.f32 	%f153, %f152, 0f3BBB989D, 0f3F000000;
	cvt.sat.f32.f32 	%f154, %f153;
	mov.f32 	%f155, 0f4B400001;
	mov.f32 	%f156, 0f437C0000;
	fma.rm.f32 	%f157, %f154, %f156, %f155;
	add.f32 	%f158, %f157, 0fCB40007F;
	neg.f32 	%f159, %f158;
	fma.rn.f32 	%f160, %f152, 0f3FB8AA3B, %f159;
	fma.rn.f32 	%f161, %f152, 0f32A57060, %f160;
	mov.b32 	%r313, %f157;
	shl.b32 	%r314, %r313, 23;
	mov.b32 	%f162, %r314;
	ex2.approx.ftz.f32 	%f163, %f161;
	mul.f32 	%f312, %f163, %f162;
$L__BB1_57:
	setp.ge.s32 	%p43, %r4, %r107;
	mov.b32 	%r101, %f312;
	shfl.sync.bfly.b32	%r315|%p44, %r101, 16, 31, -1;
	mov.b32 	%f164, %r315;
	add.f32 	%f165, %f312, %f164;
	mov.b32 	%r316, %f165;
	shfl.sync.bfly.b32	%r317|%p45, %r316, 8, 31, -1;
	mov.b32 	%f166, %r317;
	add.f32 	%f167, %f165, %f166;
	mov.b32 	%r318, %f167;
	shfl.sync.bfly.b32	%r319|%p46, %r318, 4, 31, -1;
	mov.b32 	%f168, %r319;
	add.f32 	%f169, %f167, %f168;
	mov.b32 	%r320, %f169;
	shfl.sync.bfly.b32	%r321|%p47, %r320, 2, 31, -1;
	mov.b32 	%f170, %r321;
	add.f32 	%f171, %f169, %f170;
	mov.b32 	%r322, %f171;
	shfl.sync.bfly.b32	%r323|%p48, %r322, 1, 31, -1;
	mov.b32 	%f172, %r323;
	add.f32 	%f173, %f171, %f172;
	max.f32 	%f22, %f302, %f19;
	sub.f32 	%f174, %f302, %f22;
	fma.rn.f32 	%f175, %f174, 0f3BBB989D, 0f3F000000;
	cvt.sat.f32.f32 	%f176, %f175;
	mov.f32 	%f177, 0f4B400001;
	mov.f32 	%f178, 0f437C0000;
	fma.rm.f32 	%f179, %f176, %f178, %f177;
	add.f32 	%f180, %f179, 0fCB40007F;
	neg.f32 	%f181, %f180;
	fma.rn.f32 	%f182, %f174, 0f3FB8AA3B, %f181;
	fma.rn.f32 	%f183, %f174, 0f32A57060, %f182;
	mov.b32 	%r324, %f179;
	shl.b32 	%r325, %r324, 23;
	mov.b32 	%f184, %r325;
	ex2.approx.ftz.f32 	%f185, %f183;
	mul.f32 	%f186, %f185, %f184;
	mul.f32 	%f187, %f301, %f186;
	sub.f32 	%f188, %f19, %f22;
	fma.rn.f32 	%f189, %f188, 0f3BBB989D, 0f3F000000;
	cvt.sat.f32.f32 	%f190, %f189;
	fma.rm.f32 	%f191, %f190, %f178, %f177;
	add.f32 	%f192, %f191, 0fCB40007F;
	neg.f32 	%f193, %f192;
	fma.rn.f32 	%f194, %f188, 0f3FB8AA3B, %f193;
	fma.rn.f32 	%f195, %f188, 0f32A57060, %f194;
	mov.b32 	%r326, %f191;
	shl.b32 	%r327, %r326, 23;
	mov.b32 	%f196, %r327;
	ex2.approx.ftz.f32 	%f197, %f195;
	mul.f32 	%f23, %f197, %f196;
	fma.rn.f32 	%f24, %f173, %f23, %f187;
	setp.gt.f32 	%p49, %f301, 0f00000000;
	selp.f32 	%f25, %f187, 0f00000000, %p49;
	setp.leu.f32 	%p50, %f24, 0f00000000;
	or.pred  	%p51, %p43, %p50;
	@%p51 bra 	$L__BB1_61;
	setp.ge.s32 	%p52, %r2, %r108;
	@%p52 bra 	$L__BB1_61;
	ld.param.u64 	%rd60, [_Z17flash_step_kernelPKfS0_S0_PfS1_S1_iiif_param_3];
	cvt.s64.s32 	%rd50, %r108;
	cvt.u64.u32 	%rd51, %r4;
	mul.lo.s64 	%rd52, %rd51, %rd50;
	shl.b64 	%rd53, %rd52, 2;
	mul.wide.u32 	%rd54, %r2, 4;
	add.s64 	%rd55, %rd53, %rd54;
	cvta.to.global.u64 	%rd56, %rd60;
	add.s64 	%rd63, %rd56, %rd55;
	shl.b32 	%r328, %r2, 2;
	mov.u32 	%r329, _ZZ17flash_step_kernelPKfS0_S0_PfS1_S1_iiifE2sV;
	add.s32 	%r330, %r328, %r329;
	add.s32 	%r389, %r330, 4096;
	mov.u32 	%r390, %r2;
$L__BB1_60:
	shfl.sync.idx.b32	%r331|%p53, %r101, 0, 31, -1;
	mov.b32 	%f198, %r331;
	ld.shared.f32 	%f199, [%r389+-4096];
	fma.rn.f32 	%f200, %f199, %f198, 0f00000000;
	shfl.sync.idx.b32	%r332|%p54, %r101, 1, 31, -1;
	mov.b32 	%f201, %r332;
	ld.shared.f32 	%f202, [%r389+-3840];
	fma.rn.f32 	%f203, %f202, %f201, %f200;
	shfl.sync.idx.b32	%r333|%p55, %r101, 2, 31, -1;
	mov.b32 	%f204, %r333;
	ld.shared.f32 	%f205, [%r389+-3584];
	fma.rn.f32 	%f206, %f205, %f204, %f203;
	shfl.sync.idx.b32	%r334|%p56, %r101, 3, 31, -1;
	mov.b32 	%f207, %r334;
	ld.shared.f32 	%f208, [%r389+-3328];
	fma.rn.f32 	%f209, %f208, %f207, %f206;
	shfl.sync.idx.b32	%r335|%p57, %r101, 4, 31, -1;
	mov.b32 	%f210, %r335;
	ld.shared.f32 	%f211, [%r389+-3072];
	fma.rn.f32 	%f212, %f211, %f210, %f209;
	shfl.sync.idx.b32	%r336|%p58, %r101, 5, 31, -1;
	mov.b32 	%f213, %r336;
	ld.shared.f32 	%f214, [%r389+-2816];
	fma.rn.f32 	%f215, %f214, %f213, %f212;
	shfl.sync.idx.b32	%r337|%p59, %r101, 6, 31, -1;
	mov.b32 	%f216, %r337;
	ld.shared.f32 	%f217, [%r389+-2560];
	fma.rn.f32 	%f218, %f217, %f216, %f215;
	shfl.sync.idx.b32	%r338|%p60, %r101, 7, 31, -1;
	mov.b32 	%f219, %r338;
	ld.shared.f32 	%f220, [%r389+-2304];
	fma.rn.f32 	%f221, %f220, %f219, %f218;
	shfl.sync.idx.b32	%r339|%p61, %r101, 8, 31, -1;
	mov.b32 	%f222, %r339;
	ld.shared.f32 	%f223, [%r389+-2048];
	fma.rn.f32 	%f224, %f223, %f222, %f221;
	shfl.sync.idx.b32	%r340|%p62, %r101, 9, 31, -1;
	mov.b32 	%f225, %r340;
	ld.shared.f32 	%f226, [%r389+-1792];
	fma.rn.f32 	%f227, %f226, %f225, %f224;
	shfl.sync.idx.b32	%r341|%p63, %r101, 10, 31, -1;
	mov.b32 	%f228, %r341;
	ld.shared.f32 	%f229, [%r389+-1536];
	fma.rn.f32 	%f230, %f229, %f228, %f227;
	shfl.sync.idx.b32	%r342|%p64, %r101, 11, 31, -1;
	mov.b32 	%f231, %r342;
	ld.shared.f32 	%f232, [%r389+-1280];
	fma.rn.f32 	%f233, %f232, %f231, %f230;
	shfl.sync.idx.b32	%r343|%p65, %r101, 12, 31, -1;
	mov.b32 	%f234, %r343;
	ld.shared.f32 	%f235, [%r389+-1024];
	fma.rn.f32 	%f236, %f235, %f234, %f233;
	shfl.sync.idx.b32	%r344|%p66, %r101, 13, 31, -1;
	mov.b32 	%f237, %r344;
	ld.shared.f32 	%f238, [%r389+-768];
	fma.rn.f32 	%f239, %f238, %f237, %f236;
	shfl.sync.idx.b32	%r345|%p67, %r101, 14, 31, -1;
	mov.b32 	%f240, %r345;
	ld.shared.f32 	%f241, [%r389+-512];
	fma.rn.f32 	%f242, %f241, %f240, %f239;
	shfl.sync.idx.b32	%r346|%p68, %r101, 15, 31, -1;
	mov.b32 	%f243, %r346;
	ld.shared.f32 	%f244, [%r389+-256];
	fma.rn.f32 	%f245, %f244, %f243, %f242;
	shfl.sync.idx.b32	%r347|%p69, %r101, 16, 31, -1;
	mov.b32 	%f246, %r347;
	ld.shared.f32 	%f247, [%r389];
	fma.rn.f32 	%f248, %f247, %f246, %f245;
	shfl.sync.idx.b32	%r348|%p70, %r101, 17, 31, -1;
	mov.b32 	%f249, %r348;
	ld.shared.f32 	%f250, [%r389+256];
	fma.rn.f32 	%f251, %f250, %f249, %f248;
	shfl.sync.idx.b32	%r349|%p71, %r101, 18, 31, -1;
	mov.b32 	%f252, %r349;
	ld.shared.f32 	%f253, [%r389+512];
	fma.rn.f32 	%f254, %f253, %f252, %f251;
	shfl.sync.idx.b32	%r350|%p72, %r101, 19, 31, -1;
	mov.b32 	%f255, %r350;
	ld.shared.f32 	%f256, [%r389+768];
	fma.rn.f32 	%f257, %f256, %f255, %f254;
	shfl.sync.idx.b32	%r351|%p73, %r101, 20, 31, -1;
	mov.b32 	%f258, %r351;
	ld.shared.f32 	%f259, [%r389+1024];
	fma.rn.f32 	%f260, %f259, %f258, %f257;
	shfl.sync.idx.b32	%r352|%p74, %r101, 21, 31, -1;
	mov.b32 	%f261, %r352;
	ld.shared.f32 	%f262, [%r389+1280];
	fma.rn.f32 	%f263, %f262, %f261, %f260;
	shfl.sync.idx.b32	%r353|%p75, %r101, 22, 31, -1;
	mov.b32 	%f264, %r353;
	ld.shared.f32 	%f265, [%r389+1536];
	fma.rn.f32 	%f266, %f265, %f264, %f263;
	shfl.sync.idx.b32	%r354|%p76, %r101, 23, 31, -1;
	mov.b32 	%f267, %r354;
	ld.shared.f32 	%f268, [%r389+1792];
	fma.rn.f32 	%f269, %f268, %f267, %f266;
	shfl.sync.idx.b32	%r355|%p77, %r101, 24, 31, -1;
	mov.b32 	%f270, %r355;
	ld.shared.f32 	%f271, [%r389+2048];
	fma.rn.f32 	%f272, %f271, %f270, %f269;
	shfl.sync.idx.b32	%r356|%p78, %r101, 25, 31, -1;
	mov.b32 	%f273, %r356;
	ld.shared.f32 	%f274, [%r389+2304];
	fma.rn.f32 	%f275, %f274, %f273, %f272;
	shfl.sync.idx.b32	%r357|%p79, %r101, 26, 31, -1;
	mov.b32 	%f276, %r357;
	ld.shared.f32 	%f277, [%r389+2560];
	fma.rn.f32 	%f278, %f277, %f276, %f275;
	shfl.sync.idx.b32	%r358|%p80, %r101, 27, 31, -1;
	mov.b32 	%f279, %r358;
	ld.shared.f32 	%f280, [%r389+2816];
	fma.rn.f32 	%f281, %f280, %f279, %f278;
	shfl.sync.idx.b32	%r359|%p81, %r101, 28, 31, -1;
	mov.b32 	%f282, %r359;
	ld.shared.f32 	%f283, [%r389+3072];
	fma.rn.f32 	%f284, %f283, %f282, %f281;
	shfl.sync.idx.b32	%r360|%p82, %r101, 29, 31, -1;
	mov.b32 	%f285, %r360;
	ld.shared.f32 	%f286, [%r389+3328];
	fma.rn.f32 	%f287, %f286, %f285, %f284;
	shfl.sync.idx.b32	%r361|%p83, %r101, 30, 31, -1;
	mov.b32 	%f288, %r361;
	ld.shared.f32 	%f289, [%r389+3584];
	fma.rn.f32 	%f290, %f289, %f288, %f287;
	shfl.sync.idx.b32	%r362|%p84, %r101, 31, 31, -1;
	mov.b32 	%f291, %r362;
	ld.shared.f32 	%f292, [%r389+3840];
	fma.rn.f32 	%f293, %f292, %f291, %f290;
	ld.global.f32 	%f294, [%rd63];
	mul.f32 	%f295, %f25, %f294;
	fma.rn.f32 	%f296, %f23, %f293, %f295;
	div.rn.f32 	%f297, %f296, %f24;
	st.global.f32 	[%rd63], %f297;
	add.s32 	%r390, %r390, 32;
	add.s64 	%rd63, %rd63, 128;
	add.s32 	%r389, %r389, 128;
	setp.lt.s32 	%p85, %r390, %r108;
	@%p85 bra 	$L__BB1_60;
$L__BB1_61:
	setp.ge.s32 	%p86, %r4, %r107;
	setp.ne.s32 	%p87, %r2, 0;
	or.pred  	%p88, %p87, %p86;
	@%p88 bra 	$L__BB1_63;
	mul.wide.u32 	%rd57, %r4, 4;
	add.s64 	%rd58, %rd5, %rd57;
	st.global.f32 	[%rd58], %f22;
	add.s64 	%rd59, %rd4, %rd57;
	st.global.f32 	[%rd59], %f24;
$L__BB1_63:
	ret;

}


// ===== COMPILED SASS (sm_100) =====

	.target	sm_100

	.elftype	@"ET_EXEC"


//--------------------- .note.nv.tkinfo           --------------------------
	.section	.note.nv.tkinfo,"",@"SHT_NOTE"
	.sectionflags	@"SHF_NOTE_NV_TKINFO"
	.tkinfo
        /*0018*/ 	.word	0x00000002
        /*0030*/ 	.string	""
        /*0030*/ 	.string	"ptxas"
        /*0030*/ 	.string	"Cuda compilation tools, release 13.0, V13.0.88"
        /*0030*/ 	.string	"Build cuda_13.0.r13.0/compiler.36424714_0"
        /*0030*/ 	.string	"-arch sm_100 -m 64 "



//--------------------- .note.nv.cuinfo           --------------------------
	.section	.note.nv.cuinfo,"",@"SHT_NOTE"
	.sectionflags	@"SHF_NOTE_NV_CUINFO"
        /*0018*/ 	.short	0x0002
        /*001a*/ 	.short	0x0064
        /*001c*/ 	.short	0x0082
	.zero		2


//--------------------- .nv.info                  --------------------------
	.section	.nv.info,"",@"SHT_CUDA_INFO"
	.align	4


	//----- nvinfo : EIATTR_REGCOUNT
	.align		4
        /*0000*/ 	.byte	0x04, 0x2f
        /*0002*/ 	.short	(.L_1 - .L_0)
	.align		4
.L_0:
        /*0004*/ 	.word	index@(_Z17init_m_l_o_kernelPfS_S_ii)
        /*0008*/ 	.word	0x0000000c


	//----- nvinfo : EIATTR_FRAME_SIZE
	.align		4
.L_1:
        /*000c*/ 	.byte	0x04, 0x11
        /*000e*/ 	.short	(.L_3 - .L_2)
	.align		4
.L_2:
        /*0010*/ 	.word	index@(_Z17init_m_l_o_kernelPfS_S_ii)
        /*0014*/ 	.word	0x00000000


	//----- nvinfo : EIATTR_REGCOUNT
	.align		4
.L_3:
        /*0018*/ 	.byte	0x04, 0x2f
        /*001a*/ 	.short	(.L_5 - .L_4)
	.align		4
.L_4:
        /*001c*/ 	.word	index@(_Z17flash_step_kernelPKfS0_S0_PfS1_S1_iiif)
        /*0020*/ 	.word	0x00000020


	//----- nvinfo : EIATTR_FRAME_SIZE
	.align		4
.L_5:
        /*0024*/ 	.byte	0x04, 0x11
        /*0026*/ 	.short	(.L_7 - .L_6)
	.align		4
.L_6:
        /*0028*/ 	.word	index@($__internal_0_$__cuda_sm3x_div_rn_noftz_f32_slowpath)
        /*002c*/ 	.word	0x00000000


	//----- nvinfo : EIATTR_FRAME_SIZE
	.align		4
.L_7:
        /*0030*/ 	.byte	0x04, 0x11
        /*0032*/ 	.short	(.L_9 - .L_8)
	.align		4
.L_8:
        /*0034*/ 	.word	index@(_Z17flash_step_kernelPKfS0_S0_PfS1_S1_iiif)
        /*0038*/ 	.word	0x00000000


	//----- nvinfo : EIATTR_MIN_STACK_SIZE
	.align		4
.L_9:
        /*003c*/ 	.byte	0x04, 0x12
        /*003e*/ 	.short	(.L_11 - .L_10)
	.align		4
.L_10:
        /*0040*/ 	.word	index@(_Z17flash_step_kernelPKfS0_S0_PfS1_S1_iiif)
        /*0044*/ 	.word	0x00000000


	//----- nvinfo : EIATTR_MIN_STACK_SIZE
	.align		4
.L_11:
        /*0048*/ 	.byte	0x04, 0x12
        /*004a*/ 	.short	(.L_13 - .L_12)
	.align		4
.L_12:
        /*004c*/ 	.word	index@(_Z17init_m_l_o_kernelPfS_S_ii)
        /*0050*/ 	.word	0x00000000
.L_13:


//--------------------- .nv.compat                --------------------------
	.section	.nv.compat,"",@"SHT_CUDA_COMPAT_INFO"
	.align	4
        /*0000*/ 	.byte	0x02, 0x09, 0x00, 0x00, 0x02, 0x02, 0x01, 0x00, 0x02, 0x05, 0x05, 0x00, 0x03, 0x07, 0x01, 0x01
        /*0010*/ 	.byte	0x02, 0x03, 0x00, 0x00, 0x02, 0x06, 0x01, 0x00, 0x04, 0x0b, 0x08, 0x00, 0x01, 0x00, 0x00, 0x00
        /*0020*/ 	.byte	0x00, 0x00, 0x00, 0x00


//--------------------- .nv.info._Z17flash_step_kernelPKfS0_S0_PfS1_S1_iiif --------------------------
	.section	.nv.info._Z17flash_step_kernelPKfS0_S0_PfS1_S1_iiif,"",@"SHT_CUDA_INFO"
	.sectionflags	@""
	.align	4


	//----- nvinfo : EIATTR_CUDA_API_VERSION
	.align		4
        /*0000*/ 	.byte	0x04, 0x37
        /*0002*/ 	.short	(.L_15 - .L_14)
.L_14:
        /*0004*/ 	.word	0x00000082


	//----- nvinfo : EIATTR_KPARAM_INFO
	.align		4
.L_15:
        /*0008*/ 	.byte	0x04, 0x17
        /*000a*/ 	.short	(.L_17 - .L_16)
.L_16:
        /*000c*/ 	.word	0x00000000
        /*0010*/ 	.short	0x0009
        /*0012*/ 	.short	0x003c
        /*0014*/ 	.byte	0x00, 0xf0, 0x11, 0x00


	//----- nvinfo : EIATTR_KPARAM_INFO
	.align		4
.L_17:
        /*0018*/ 	.byte	0x04, 0x17
        /*001a*/ 	.short	(.L_19 - .L_18)
.L_18:
        /*001c*/ 	.word	0x00000000
        /*0020*/ 	.short	0x0008
        /*0022*/ 	.short	0x0038
        /*0024*/ 	.byte	0x00, 0xf0, 0x11, 0x00


	//----- nvinfo : EIATTR_KPARAM_INFO
	.align		4
.L_19:
        /*0028*/ 	.byte	0x04, 0x17
        /*002a*/ 	.short	(.L_21 - .L_20)
.L_20:
        /*002c*/ 	.word	0x00000000
        /*0030*/ 	.short	0x0007
        /*0032*/ 	.short	0x0034
        /*0034*/ 	.byte	0x00, 0xf0, 0x11, 0x00


	//----- nvinfo : EIATTR_KPARAM_INFO
	.align		4
.L_21:
        /*0038*/ 	.byte	0x04, 0x17
        /*003a*/ 	.short	(.L_23 - .L_22)
.L_22:
        /*003c*/ 	.word	0x00000000
        /*0040*/ 	.short	0x0006
        /*0042*/ 	.short	0x0030
        /*0044*/ 	.byte	0x00, 0xf0, 0x11, 0x00


	//----- nvinfo : EIATTR_KPARAM_INFO
	.align		4
.L_23:
        /*0048*/ 	.byte	0x04, 0x17
        /*004a*/ 	.short	(.L_25 - .L_24)
.L_24:
        /*004c*/ 	.word	0x00000000
        /*0050*/ 	.short	0x0005
        /*0052*/ 	.short	0x0028
        /*0054*/ 	.byte	0x00, 0xf5, 0x21, 0x00


	//----- nvinfo : EIATTR_KPARAM_INFO
	.align		4
.L_25:
        /*0058*/ 	.byte	0x04, 0x17
        /*005a*/ 	.short	(.L_27 - .L_26)
.L_26:
        /*005c*/ 	.word	0x00000000
        /*0060*/ 	.short	0x0004
        /*0062*/ 	.short	0x0020
        /*0064*/ 	.byte	0x00, 0xf5, 0x21, 0x00


	//----- nvinfo : EIATTR_KPARAM_INFO
	.align		4
.L_27:
        /*0068*/ 	.byte	0x04, 0x17
        /*006a*/ 	.short	(.L_29 - .L_28)
.L_28:
        /*006c*/ 	.word	0x00000000
        /*0070*/ 	.short	0x0003
        /*0072*/ 	.short	0x0018
        /*0074*/ 	.byte	0x00, 0xf5, 0x21, 0x00


	//----- nvinfo : EIATTR_KPARAM_INFO
	.align		4
.L_29:
        /*0078*/ 	.byte	0x04, 0x17
        /*007a*/ 	.short	(.L_31 - .L_30)
.L_30:
        /*007c*/ 	.word	0x00000000
        /*0080*/ 	.short	0x0002
        /*0082*/ 	.short	0x0010
        /*0084*/ 	.byte	0x00, 0xf5, 0x21, 0x00


	//----- nvinfo : EIATTR_KPARAM_INFO
	.align		4
.L_31:
        /*0088*/ 	.byte	0x04, 0x17
        /*008a*/ 	.short	(.L_33 - .L_32)
.L_32:
        /*008c*/ 	.word	0x00000000
        /*0090*/ 	.short	0x0001
        /*0092*/ 	.short	0x0008
        /*0094*/ 	.byte	0x00, 0xf5, 0x21, 0x00


	//----- nvinfo : EIATTR_KPARAM_INFO
	.align		4
.L_33:
        /*0098*/ 	.byte	0x04, 0x17
        /*009a*/ 	.short	(.L_35 - .L_34)
.L_34:
        /*009c*/ 	.word	0x00000000
        /*00a0*/ 	.short	0x0000
        /*00a2*/ 	.short	0x0000
        /*00a4*/ 	.byte	0x00, 0xf5, 0x21, 0x00


	//----- nvinfo : EIATTR_SPARSE_MMA_MASK
	.align		4
.L_35:
        /*00a8*/ 	.byte	0x03, 0x50
        /*00aa*/ 	.short	0x0000


	//----- nvinfo : EIATTR_MAXREG_COUNT
	.align		4
        /*00ac*/ 	.byte	0x03, 0x1b
        /*00ae*/ 	.short	0x00ff


	//----- nvinfo : EIATTR_NUM_BARRIERS
	.align		4
        /*00b0*/ 	.byte	0x02, 0x4c
        /*00b2*/ 	.byte	0x01
	.zero		1


	//----- nvinfo : EIATTR_MERCURY_ISA_VERSION
	.align		4
        /*00b4*/ 	.byte	0x03, 0x5f
        /*00b6*/ 	.short	0x0101


	//----- nvinfo : EIATTR_COOP_GROUP_MASK_REGIDS
	.align		4
        /*00b8*/ 	.byte	0x04, 0x29
        /*00ba*/ 	.short	(.L_37 - .L_36)


	//   ....[0]....
.L_36:
        /*00bc*/ 	.word	0xffffffff


	//   ....[1]....
        /*00c0*/ 	.word	0xffffffff


	//   ....[2]....
        /*00c4*/ 	.word	0xffffffff


	//   ....[3]....
        /*00c8*/ 	.word	0xffffffff


	//   ....[4]....
        /*00cc*/ 	.word	0xffffffff


	//   ....[5]....
        /*00d0*/ 	.word	0xffffffff


	//   ....[6]....
        /*00d4*/ 	.word	0xffffffff


	//   ....[7]....
        /*00d8*/ 	.word	0xffffffff


	//   ....[8]....
        /*00dc*/ 	.word	0xffffffff


	//   ....[9]....
        /*00e0*/ 	.word	0xffffffff


	//   ....[10]....
        /*00e4*/ 	.word	0xffffffff


	//   ....[11]....
        /*00e8*/ 	.word	0xffffffff


	//   ....[12]....
        /*00ec*/ 	.word	0xffffffff


	//   ....[13]....
        /*00f0*/ 	.word	0xffffffff


	//   ....[14]....
        /*00f4*/ 	.word	0xffffffff


	//   ....[15]....
        /*00f8*/ 	.word	0xffffffff


	//   ....[16]....
        /*00fc*/ 	.word	0xffffffff


	//   ....[17]....
        /*0100*/ 	.word	0xffffffff


	//   ....[18]....
        /*0104*/ 	.word	0xffffffff


	//   ....[19]....
        /*0108*/ 	.word	0xffffffff


	//   ....[20]....
        /*010c*/ 	.word	0xffffffff


	//   ....[21]....
        /*0110*/ 	.word	0xffffffff


	//   ....[22]....
        /*0114*/ 	.word	0xffffffff


	//   ....[23]....
        /*0118*/ 	.word	0xffffffff


	//   ....[24]....
        /*011c*/ 	.word	0xffffffff


	//   ....[25]....
        /*0120*/ 	.word	0xffffffff


	//   ....[26]....
        /*0124*/ 	.word	0xffffffff


	//   ....[27]....
        /*0128*/ 	.word	0xffffffff


	//   ....[28]....
        /*012c*/ 	.word	0xffffffff


	//   ....[29]....
        /*0130*/ 	.word	0xffffffff


	//   ....[30]....
        /*0134*/ 	.word	0xffffffff


	//   ....[31]....
        /*0138*/ 	.word	0xffffffff


	//   ....[32]....
        /*013c*/ 	.word	0xffffffff


	//   ....[33]....
        /*0140*/ 	.word	0xffffffff


	//   ....[34]....
        /*0144*/ 	.word	0xffffffff


	//   ....[35]....
        /*0148*/ 	.word	0xffffffff


	//   ....[36]....
        /*014c*/ 	.word	0xffffffff


	//   ....[37]....
        /*0150*/ 	.word	0xffffffff


	//   ....[38]....
        /*0154*/ 	.word	0xffffffff


	//   ....[39]....
        /*0158*/ 	.word	0xffffffff


	//   ....[40]....
        /*015c*/ 	.word	0xffffffff


	//   ....[41]....
        /*0160*/ 	.word	0xffffffff


	//   ....[42]....
        /*0164*/ 	.word	0x05000012


	//   ....[43]....
        /*0168*/ 	.word	0x05000012


	//   ....[44]....
        /*016c*/ 	.word	0x05000012


	//   ....[45]....
        /*0170*/ 	.word	0x05000012


	//   ....[46]....
        /*0174*/ 	.word	0x05000012


	//   ....[47]....
        /*0178*/ 	.word	0x05000012


	//   ....[48]....
        /*017c*/ 	.word	0x05000012


	//   ....[49]....
        /*0180*/ 	.word	0x05000012


	//   ....[50]....
        /*0184*/ 	.word	0x05000012


	//   ....[51]....
        /*0188*/ 	.word	0x05000012


	//   ....[52]....
        /*018c*/ 	.word	0x05000012


	//   ....[53]....
        /*0190*/ 	.word	0x05000012


	//   ....[54]....
        /*0194*/ 	.word	0x05000012


	//   ....[55]....
        /*0198*/ 	.word	0x05000012


	//   ....[56]....
        /*019c*/ 	.word	0x05000012


	//   ....[57]....
        /*01a0*/ 	.word	0x05000012


	//   ....[58]....
        /*01a4*/ 	.word	0x05000012


	//   ....[59]....
        /*01a8*/ 	.word	0x05000012


	//   ....[60]....
        /*01ac*/ 	.word	0x05000012


	//   ....[61]....
        /*01b0*/ 	.word	0x05000012


	//   ....[62]....
        /*01b4*/ 	.word	0x05000012


	//   ....[63]....
        /*01b8*/ 	.word	0x05000012


	//   ....[64]....
        /*01bc*/ 	.word	0x05000012


	//   ....[65]....
        /*01c0*/ 	.word	0x05000012


	//   ....[66]....
        /*01c4*/ 	.word	0x05000012


	//   ....[67]....
        /*01c8*/ 	.word	0x05000012


	//   ....[68]....
        /*01cc*/ 	.word	0x05000012


	//   ....[69]....
        /*01d0*/ 	.word	0x05000012


	//   ....[70]....
        /*01d4*/ 	.word	0x05000012


	//   ....[71]....
        /*01d8*/ 	.word	0x05000012


	//   ....[72]....
        /*01dc*/ 	.word	0x05000012


	//   ....[73]....
        /*01e0*/ 	.word	0x05000012


	//----- nvinfo : EIATTR_COOP_GROUP_INSTR_OFFSETS
	.align		4
.L_37:
        /*01e4*/ 	.byte	0x04, 0x28
        /*01e6*/ 	.short	(.L_39 - .L_38)


	//   ....[0]....
.L_38:
        /*01e8*/ 	.word	0x00002af0


	//   ....[1]....
        /*01ec*/ 	.word	0x00002b10


	//   ....[2]....
        /*01f0*/ 	.word	0x00002b30


	//   ....[3]....
        /*01f4*/ 	.word	0x00002b60


	//   ....[4]....
        /*01f8*/ 	.word	0x00002b80


	//   ....[5]....
        /*01fc*/ 	.word	0x00002c70


	//   ....[6]....
        /*0200*/ 	.word	0x00002ce0


	//   ....[7]....
        /*0204*/ 	.word	0x00002d10


	//   ....[8]....
        /*0208*/ 	.word	0x00002de0


	//   ....[9]....
        /*020c*/ 	.word	0x00002e70


	//   ....[10]....
        /*0210*/ 	.word	0x00003060


	//   ....[11]....
        /*0214*/ 	.word	0x00003080


	//   ....[12]....
        /*0218*/ 	.word	0x000030a0


	//   ....[13]....
        /*021c*/ 	.word	0x000030b0


	//   ....[14]....
        /*0220*/ 	.word	0x000030e0


	//   ....[15]....
        /*0224*/ 	.word	0x00003110


	//   ....[16]....
        /*0228*/ 	.word	0x00003140


	//   ....[17]....
        /*022c*/ 	.word	0x00003190


	//   ....[18]....
        /*0230*/ 	.word	0x000031c0


	//   ....[19]....
        /*0234*/ 	.word	0x000031f0


	//   ....[20]....
        /*0238*/ 	.word	0x00003200


	//   ....[21]....
        /*023c*/ 	.word	0x00003230


	//   ....[22]....
        /*0240*/ 	.word	0x00003260


	//   ....[23]....
        /*0244*/ 	.word	0x00003290


	//   ....[24]....
        /*0248*/ 	.word	0x000032e0


	//   ....[25]....
        /*024c*/ 	.word	0x00003310


	//   ....[26]....
        /*0250*/ 	.word	0x00003340


	//   ....[27]....
        /*0254*/ 	.word	0x00003360


	//   ....[28]....
        /*0258*/ 	.word	0x00003390


	//   ....[29]....
        /*025c*/ 	.word	0x000033b0


	//   ....[30]....
        /*0260*/ 	.word	0x000033e0


	//   ....[31]....
        /*0264*/ 	.word	0x00003410


	//   ....[32]....
        /*0268*/ 	.word	0x00003440


	//   ....[33]....
        /*026c*/ 	.word	0x00003490


	//   ....[34]....
        /*0270*/ 	.word	0x000034c0


	//   ....[35]....
        /*0274*/ 	.word	0x000034f0


	//   ....[36]....
        /*0278*/ 	.word	0x00003510


	//   ....[37]....
        /*027c*/ 	.word	0x00003540


	//   ....[38]....
        /*0280*/ 	.word	0x00003560


	//   ....[39]....
        /*0284*/ 	.word	0x00003570


	//   ....[40]....
        /*0288*/ 	.word	0x00003590


	//   ....[41]....
        /*028c*/ 	.word	0x000035a0


	//   ....[42]....
        /*0290*/ 	.word	0x000038d0


	//   ....[43]....
        /*0294*/ 	.word	0x00003970


	//   ....[44]....
        /*0298*/ 	.word	0x000039f0


	//   ....[45]....
        /*029c*/ 	.word	0x00003a60


	//   ....[46]....
        /*02a0*/ 	.word	0x00003ad0


	//   ....[47]....
        /*02a4*/ 	.word	0x00003b40


	//   ....[48]....
        /*02a8*/ 	.word	0x00003bb0


	//   ....[49]....
        /*02ac*/ 	.word	0x00003c20


	//   ....[50]....
        /*02b0*/ 	.word	0x00003c90


	//   ....[51]....
        /*02b4*/ 	.word	0x00003d10


	//   ....[52]....
        /*02b8*/ 	.word	0x00003d80


	//   ....[53]....
        /*02bc*/ 	.word	0x00003df0


	//   ....[54]....
        /*02c0*/ 	.word	0x00003e50


	//   ....[55]....
        /*02c4*/ 	.word	0x00003ed0


	//   ....[56]....
        /*02c8*/ 	.word	0x00003f40


	//   ....[57]....
        /*02cc*/ 	.word	0x00003fb0


	//   ....[58]....
        /*02d0*/ 	.word	0x00004020


	//   ....[59]....
        /*02d4*/ 	.word	0x00004090


	//   ....[60]....
        /*02d8*/ 	.word	0x000040f0


	//   ....[61]....
        /*02dc*/ 	.word	0x00004170


	//   ....[62]....
        /*02e0*/ 	.word	0x000041e0


	//   ....[63]....
        /*02e4*/ 	.word	0x00004240


	//   ....[64]....
        /*02e8*/ 	.word	0x000042b0


	//   ....[65]....
        /*02ec*/ 	.word	0x00004310


	//   ....[66]....
        /*02f0*/ 	.word	0x00004380


	//   ....[67]....
        /*02f4*/ 	.word	0x00004400


	//   ....[68]....
        /*02f8*/ 	.word	0x00004460


	//   ....[69]....
        /*02fc*/ 	.word	0x000044d0


	//   ....[70]....
        /*0300*/ 	.word	0x00004530


	//   ....[71]....
        /*0304*/ 	.word	0x00004590


	//   ....[72]....
        /*0308*/ 	.word	0x000045f0


	//   ....[73]....
        /*030c*/ 	.word	0x00004650


	//----- nvinfo : EIATTR_VRC_CTA_INIT_COUNT
	.align		4
.L_39:
        /*0310*/ 	.byte	0x02, 0x4a
	.zero		1
	.zero		1


	//----- nvinfo : EIATTR_EXIT_INSTR_OFFSETS
	.align		4
        /*0314*/ 	.byte	0x04, 0x1c
        /*0316*/ 	.short	(.L_41 - .L_40)


	//   ....[0]....
.L_40:
        /*0318*/ 	.word	0x000037d0


	//   ....[1]....
        /*031c*/ 	.word	0x00003840


	//----- nvinfo : EIATTR_CRS_STACK_SIZE
	.align		4
.L_41:
        /*0320*/ 	.byte	0x04, 0x1e
        /*0322*/ 	.short	(.L_43 - .L_42)
.L_42:
        /*0324*/ 	.word	0x00000000


	//----- nvinfo : EIATTR_CBANK_PARAM_SIZE
	.align		4
.L_43:
        /*0328*/ 	.byte	0x03, 0x19
        /*032a*/ 	.short	0x0040


	//----- nvinfo : EIATTR_PARAM_CBANK
	.align		4
        /*032c*/ 	.byte	0x04, 0x0a
        /*032e*/ 	.short	(.L_45 - .L_44)
	.align		4
.L_44:
        /*0330*/ 	.word	index@(.nv.constant0._Z17flash_step_kernelPKfS0_S0_PfS1_S1_iiif)
        /*0334*/ 	.short	0x0380
        /*0336*/ 	.short	0x0040


	//----- nvinfo : EIATTR_SW_WAR
	.align		4
.L_45:
        /*0338*/ 	.byte	0x04, 0x36
        /*033a*/ 	.short	(.L_47 - .L_46)
.L_46:
        /*033c*/ 	.word	0x00000008
.L_47:


//--------------------- .nv.info._Z17init_m_l_o_kernelPfS_S_ii --------------------------
	.section	.nv.info._Z17init_m_l_o_kernelPfS_S_ii,"",@"SHT_CUDA_INFO"
	.sectionflags	@""
	.align	4


	//----- nvinfo : EIATTR_CUDA_API_VERSION
	.align		4
        /*0000*/ 	.byte	0x04, 0x37
        /*0002*/ 	.short	(.L_49 - .L_48)
.L_48:
        /*0004*/ 	.word	0x00000082


	//----- nvinfo : EIATTR_KPARAM_INFO
	.align		4
.L_49:
        /*0008*/ 	.byte	0x04, 0x17
        /*000a*/ 	.short	(.L_51 - .L_50)
.L_50:
        /*000c*/ 	.word	0x00000000
        /*0010*/ 	.short	0x0004
        /*0012*/ 	.short	0x001c
        /*0014*/ 	.byte	0x00, 0xf0, 0x11, 0x00


	//----- nvinfo : EIATTR_KPARAM_INFO
	.align		4
.L_51:
        /*0018*/ 	.byte	0x04, 0x17
        /*001a*/ 	.short	(.L_53 - .L_52)
.L_52:
        /*001c*/ 	.word	0x00000000
        /*0020*/ 	.short	0x0003
        /*0022*/ 	.short	0x0018
        /*0024*/ 	.byte	0x00, 0xf0, 0x11, 0x00


	//----- nvinfo : EIATTR_KPARAM_INFO
	.align		4
.L_53:
        /*0028*/ 	.byte	0x04, 0x17
        /*002a*/ 	.short	(.L_55 - .L_54)
.L_54:
        /*002c*/ 	.word	0x00000000
        /*0030*/ 	.short	0x0002
        /*0032*/ 	.short	0x0010
        /*0034*/ 	.byte	0x00, 0xf5, 0x21, 0x00


	//----- nvinfo : EIATTR_KPARAM_INFO
	.align		4
.L_55:
        /*0038*/ 	.byte	0x04, 0x17
        /*003a*/ 	.short	(.L_57 - .L_56)
.L_56:
        /*003c*/ 	.word	0x00000000
        /*0040*/ 	.short	0x0001
        /*0042*/ 	.short	0x0008
        /*0044*/ 	.byte	0x00, 0xf5, 0x21, 0x00


	//----- nvinfo : EIATTR_KPARAM_INFO
	.align		4
.L_57:
        /*0048*/ 	.byte	0x04, 0x17
        /*004a*/ 	.short	(.L_59 - .L_58)
.L_58:
        /*004c*/ 	.word	0x00000000
        /*0050*/ 	.short	0x0000
        /*0052*/ 	.short	0x0000
        /*0054*/ 	.byte	0x00, 0xf5, 0x21, 0x00


	//----- nvinfo : EIATTR_SPARSE_MMA_MASK
	.align		4
.L_59:
        /*0058*/ 	.byte	0x03, 0x50
        /*005a*/ 	.short	0x0000


	//----- nvinfo : EIATTR_MAXREG_COUNT
	.align		4
        /*005c*/ 	.byte	0x03, 0x1b
        /*005e*/ 	.short	0x00ff


	//----- nvinfo : EIATTR_MERCURY_ISA_VERSION
	.align		4
        /*0060*/ 	.byte	0x03, 0x5f
        /*0062*/ 	.short	0x0101


	//----- nvinfo : EIATTR_VRC_CTA_INIT_COUNT
	.align		4
        /*0064*/ 	.byte	0x02, 0x4a
	.zero		1
	.zero		1


	//----- nvinfo : EIATTR_EXIT_INSTR_OFFSETS
	.align		4
        /*0068*/ 	.byte	0x04, 0x1c
        /*006a*/ 	.short	(.L_61 - .L_60)


	//   ....[0]....
.L_60:
        /*006c*/ 	.word	0x00000120


	//   ....[1]....
        /*0070*/ 	.word	0x00000160


	//----- nvinfo : EIATTR_CBANK_PARAM_SIZE
	.align		4
.L_61:
        /*0074*/ 	.byte	0x03, 0x19
        /*0076*/ 	.short	0x0020


	//----- nvinfo : EIATTR_PARAM_CBANK
	.align		4
        /*0078*/ 	.byte	0x04, 0x0a
        /*007a*/ 	.short	(.L_63 - .L_62)
	.align		4
.L_62:
        /*007c*/ 	.word	index@(.nv.constant0._Z17init_m_l_o_kernelPfS_S_ii)
        /*0080*/ 	.short	0x0380
        /*0082*/ 	.short	0x0020


	//----- nvinfo : EIATTR_SW_WAR
	.align		4
.L_63:
        /*0084*/ 	.byte	0x04, 0x36
        /*0086*/ 	.short	(.L_65 - .L_64)
.L_64:
        /*0088*/ 	.word	0x00000008
.L_65:


//--------------------- .nv.callgraph             --------------------------
	.section	.nv.callgraph,"",@"SHT_CUDA_CALLGRAPH"
	.align	4
	.sectionentsize	8
	.align		4
        /*0000*/ 	.word	0x00000000
	.align		4
        /*0004*/ 	.word	0xffffffff
	.align		4
        /*0008*/ 	.word	0x00000000
	.align		4
        /*000c*/ 	.word	0xfffffffe
	.align		4
        /*0010*/ 	.word	0x00000000
	.align		4
        /*0014*/ 	.word	0xfffffffd
	.align		4
        /*0018*/ 	.word	0x00000000
	.align		4
        /*001c*/ 	.word	0xfffffffc


//--------------------- .text._Z17flash_step_kernelPKfS0_S0_PfS1_S1_iiif --------------------------
	.section	.text._Z17flash_step_kernelPKfS0_S0_PfS1_S1_iiif,"ax",@progbits
	.align	128
        .global         _Z17flash_step_kernelPKfS0_S0_PfS1_S1_iiif
        .type           _Z17flash_step_kernelPKfS0_S0_PfS1_S1_iiif,@function
        .size           _Z17flash_step_kernelPKfS0_S0_PfS1_S1_iiif,(.L_x_93 - _Z17flash_step_kernelPKfS0_S0_PfS1_S1_iiif)
        .other          _Z17flash_step_kernelPKfS0_S0_PfS1_S1_iiif,@"STO_CUDA_ENTRY STV_DEFAULT"
_Z17flash_step_kernelPKfS0_S0_PfS1_S1_iiif:
.text._Z17flash_step_kernelPKfS0_S0_PfS1_S1_iiif:
[----:B------:R-:W-:Y:S01]  /*0000*/  LDC R1, c[0x0][0x37c] ;  /* 0x0000df00ff017b82 */ /* 0x000fe20000000800 */
[----:B------:R-:W0:Y:S01]  /*0010*/  S2R R19, SR_CTAID.X ;  /* 0x0000000000137919 */ /* 0x000e220000002500 */
[----:B------:R-:W1:Y:S06]  /*0020*/  LDCU UR4, c[0x0][0x3b0] ;  /* 0x00007600ff0477ac */ /* 0x000e6c0008000800 */
[----:B------:R-:W2:Y:S01]  /*0030*/  S2UR UR8, SR_CgaCtaId ;  /* 0x00000000000879c3 */ /* 0x000ea20000008800 */
[----:B------:R-:W-:Y:S01]  /*0040*/  BSSY.RECONVERGENT B0, `(.L_x_0) ;  /* 0x00000ec000007945 */ /* 0x000fe20003800200 */
[----:B------:R-:W0:Y:S01]  /*0050*/  S2R R0, SR_TID.Y ;  /* 0x0000000000007919 */ /* 0x000e220000002200 */
[----:B------:R-:W-:Y:S01]  /*0060*/  UMOV UR5, 0x400 ;  /* 0x0000040000057882 */ /* 0x000fe20000000000 */
[----:B------:R-:W3:Y:S01]  /*0070*/  LDCU.64 UR6, c[0x0][0x358] ;  /* 0x00006b00ff0677ac */ /* 0x000ee20008000a00 */
[----:B------:R-:W-:Y:S01]  /*0080*/  IMAD.U32 R17, RZ, RZ, UR5 ;  /* 0x00000005ff117e24 */ /* 0x000fe2000f8e00ff */
[----:B------:R-:W4:Y:S01]  /*0090*/  S2R R3, SR_TID.X ;  /* 0x0000000000037919 */ /* 0x000f220000002100 */
[----:B-1----:R-:W-:-:S02]  /*00a0*/  MOV R2, UR4 ;  /* 0x0000000400027c02 */ /* 0x002fc40008000f00 */
[----:B--2---:R-:W-:-:S04]  /*00b0*/  MOV R4, UR8 ;  /* 0x0000000800047c02 */ /* 0x004fc80008000f00 */
[----:B------:R-:W-:Y:S01]  /*00c0*/  LEA R5, R4, R17, 0x18 ;  /* 0x0000001104057211 */ /* 0x000fe200078ec0ff */
[----:B0-----:R-:W-:Y:S02]  /*00d0*/  IMAD R19, R19, 0x10, R0 ;  /* 0x0000001013137824 */ /* 0x001fe400078e0200 */
[----:B------:R-:W-:-:S03]  /*00e0*/  IMAD.SHL.U32 R8, R0, 0x100, RZ ;  /* 0x0000010000087824 */ /* 0x000fc600078e00ff */
[----:B------:R-:W-:Y:S02]  /*00f0*/  ISETP.GE.AND P0, PT, R19, R2, PT ;  /* 0x000000021300720c */ /* 0x000fe40003f06270 */
[----:B------:R-:W-:-:S11]  /*0100*/  IADD3 R18, PT, PT, R8, R5, RZ ;  /* 0x0000000508127210 */ /* 0x000fd60007ffe0ff */
[----:B---34-:R-:W-:Y:S05]  /*0110*/  @!P0 BRA `(.L_x_1) ;  /* 0x0000000400448947 */ /* 0x018fea0003800000 */
[----:B------:R-:W0:Y:S01]  /*0120*/  LDCU UR4, c[0x0][0x3b4] ;  /* 0x00007680ff0477ac */ /* 0x000e220008000800 */
[----:B------:R-:W-:Y:S01]  /*0130*/  BSSY.RECONVERGENT B1, `(.L_x_2) ;  /* 0x000004e000017945 */ /* 0x000fe20003800200 */
[----:B------:R-:W-:Y:S02]  /*0140*/  HFMA2 R16, -RZ, RZ, 0, 0 ;  /* 0x00000000ff107431 */ /* 0x000fe400000001ff */
[----:B------:R-:W-:Y:S02]  /*0150*/  IMAD.MOV.U32 R7, RZ, RZ, -0x800001 ;  /* 0xff7fffffff077424 */ /* 0x000fe400078e00ff */
[----:B0-----:R-:W-:-:S05]  /*0160*/  IMAD.U32 R6, RZ, RZ, UR4 ;  /* 0x00000004ff067e24 */ /* 0x001fca000f8e00ff */
[----:B------:R-:W-:-:S13]  /*0170*/  ISETP.GE.AND P0, PT, R3, R6, PT ;  /* 0x000000060300720c */ /* 0x000fda0003f06270 */
[----:B------:R-:W-:Y:S05]  /*0180*/  @P0 BRA `(.L_x_3) ;  /* 0x0000000400200947 */ /* 0x000fea0003800000 */
[----:B------:R-:W-:Y:S01]  /*0190*/  LOP3.LUT R9, RZ, R3, RZ, 0x33, !PT ;  /* 0x00000003ff097212 */ /* 0x000fe200078e33ff */
[----:B------:R-:W-:Y:S03]  /*01a0*/  BSSY.RECONVERGENT B2, `(.L_x_4) ;  /* 0x0000022000027945 */ /* 0x000fe60003800200 */
[----:B------:R-:W-:-:S04]  /*01b0*/  IADD3 R9, PT, PT, R9, R6, RZ ;  /* 0x0000000609097210 */ /* 0x000fc80007ffe0ff */
[C---:B------:R-:W-:Y:S02]  /*01c0*/  ISETP.GE.U32.AND P0, PT, R9.reuse, 0x1e0, PT ;  /* 0x000001e00900780c */ /* 0x040fe40003f06070 */
[----:B------:R-:W-:Y:S01]  /*01d0*/  LEA.HI R10, R9, 0x1, RZ, 0x1b ;  /* 0x00000001090a7811 */ /* 0x000fe200078fd8ff */
[----:B------:R-:W-:-:S03]  /*01e0*/  IMAD.MOV.U32 R9, RZ, RZ, R3 ;  /* 0x000000ffff097224 */ /* 0x000fc600078e0003 */
[----:B------:R-:W-:-:S04]  /*01f0*/  LOP3.LUT R13, R10, 0xf, RZ, 0xc0, !PT ;  /* 0x0000000f0a0d7812 */ /* 0x000fc800078ec0ff */
[----:B------:R-:W-:-:S03]  /*0200*/  ISETP.NE.AND P1, PT, R13, RZ, PT ;  /* 0x000000ff0d00720c */ /* 0x000fc60003f25270 */
[----:B------:R-:W-:Y:S10]  /*0210*/  @!P0 BRA `(.L_x_5) ;  /* 0x0000000000688947 */ /* 0x000ff40003800000 */
[----:B------:R-:W-:Y:S01]  /*0220*/  LEA R12, R3, R8, 0x2 ;  /* 0x00000008030c7211 */ /* 0x000fe200078e10ff */
[----:B------:R-:W-:Y:S01]  /*0230*/  IMAD.MOV.U32 R9, RZ, RZ, R3 ;  /* 0x000000ffff097224 */ /* 0x000fe200078e0003 */
[----:B------:R-:W-:Y:S02]  /*0240*/  LOP3.LUT R11, R10, 0xffffff0, RZ, 0xc0, !PT ;  /* 0x0ffffff00a0b7812 */ /* 0x000fe400078ec0ff */
[----:B------:R-:W-:Y:S02]  /*0250*/  IADD3 R12, PT, PT, R12, 0x400, R5 ;  /* 0x000004000c0c7810 */ /* 0x000fe40007ffe005 */
[----:B------:R-:W-:-:S07]  /*0260*/  IADD3 R11, PT, PT, -R11, RZ, RZ ;  /* 0x000000ff0b0b7210 */ /* 0x000fce0007ffe1ff */
.L_x_6:
[----:B------:R-:W-:Y:S01]  /*0270*/  VIADD R11, R11, 0x10 ;  /* 0x000000100b0b7836 */ /* 0x000fe20000000000 */
[----:B------:R-:W-:Y:S01]  /*0280*/  STS [R12+-0x400], RZ ;  /* 0xfffc00ff0c007388 */ /* 0x000fe20000000800 */
[----:B------:R-:W-:-:S03]  /*0290*/  IADD3 R9, PT, PT, R9, 0x200, RZ ;  /* 0x0000020009097810 */ /* 0x000fc60007ffe0ff */
[----:B------:R-:W-:Y:S01]  /*02a0*/  ISETP.NE.AND P0, PT, R11, RZ, PT ;  /* 0x000000ff0b00720c */ /* 0x000fe20003f05270 */
[----:B------:R-:W-:Y:S04]  /*02b0*/  STS [R12+-0x380], RZ ;  /* 0xfffc80ff0c007388 */ /* 0x000fe80000000800 */
[----:B------:R-:W-:Y:S04]  /*02c0*/  STS [R12+-0x300], RZ ;  /* 0xfffd00ff0c007388 */ /* 0x000fe80000000800 */
[----:B------:R-:W-:Y:S04]  /*02d0*/  STS [R12+-0x280], RZ ;  /* 0xfffd80ff0c007388 */ /* 0x000fe80000000800 */
[----:B------:R-:W-:Y:S04]  /*02e0*/  STS [R12+-0x200], RZ ;  /* 0xfffe00ff0c007388 */ /* 0x000fe80000000800 */
[----:B------:R-:W-:Y:S04]  /*02f0*/  STS [R12+-0x180], RZ ;  /* 0xfffe80ff0c007388 */ /* 0x000fe80000000800 */
[----:B------:R-:W-:Y:S04]  /*0300*/  STS [R12+-0x100], RZ ;  /* 0xffff00ff0c007388 */ /* 0x000fe80000000800 */
[----:B------:R-:W-:Y:S04]  /*0310*/  STS [R12+-0x80], RZ ;  /* 0xffff80ff0c007388 */ /* 0x000fe80000000800 */
[----:B------:R-:W-:Y:S04]  /*0320*/  STS [R12], RZ ;  /* 0x000000ff0c007388 */ /* 0x000fe80000000800 */
[----:B------:R-:W-:Y:S04]  /*0330*/  STS [R12+0x80], RZ ;  /* 0x000080ff0c007388 */ /* 0x000fe80000000800 */
[----:B------:R-:W-:Y:S04]  /*0340*/  STS [R12+0x100], RZ ;  /* 0x000100ff0c007388 */ /* 0x000fe80000000800 */
[----:B------:R-:W-:Y:S04]  /*0350*/  STS [R12+0x180], RZ ;  /* 0x000180ff0c007388 */ /* 0x000fe80000000800 */
[----:B------:R-:W-:Y:S04]  /*0360*/  STS [R12+0x200], RZ ;  /* 0x000200ff0c007388 */ /* 0x000fe80000000800 */
[----:B------:R-:W-:Y:S04]  /*0370*/  STS [R12+0x280], RZ ;  /* 0x000280ff0c007388 */ /* 0x000fe80000000800 */
[----:B------:R-:W-:Y:S04]  /*0380*/  STS [R12+0x300], RZ ;  /* 0x000300ff0c007388 */ /* 0x000fe80000000800 */
[----:B------:R0:W-:Y:S02]  /*0390*/  STS [R12+0x380], RZ ;  /* 0x000380ff0c007388 */ /* 0x0001e40000000800 */
[----:B0-----:R-:W-:Y:S01]  /*03a0*/  VIADD R12, R12, 0x800 ;  /* 0x000008000c0c7836 */ /* 0x001fe20000000000 */
[----:B------:R-:W-:Y:S06]  /*03b0*/  @P0 BRA `(.L_x_6) ;  /* 0xfffffffc00ac0947 */ /* 0x000fec000383ffff */
.L_x_5:
[----:B------:R-:W-:Y:S05]  /*03c0*/  BSYNC.RECONVERGENT B2 ;  /* 0x0000000000027941 */ /* 0x000fea0003800200 */
.L_x_4:
[----:B------:R-:W-:Y:S05]  /*03d0*/  @!P1 BRA `(.L_x_3) ;  /* 0x00000000008c9947 */ /* 0x000fea0003800000 */
[----:B------:R-:W-:Y:S01]  /*03e0*/  ISETP.GE.U32.AND P0, PT, R13, 0x8, PT ;  /* 0x000000080d00780c */ /* 0x000fe20003f06070 */
[----:B------:R-:W-:Y:S01]  /*03f0*/  BSSY.RECONVERGENT B2, `(.L_x_7) ;  /* 0x000000e000027945 */ /* 0x000fe20003800200 */
[----:B------:R-:W-:-:S04]  /*0400*/  LOP3.LUT R12, R10, 0x7, RZ, 0xc0, !PT ;  /* 0x000000070a0c7812 */ /* 0x000fc800078ec0ff */
[----:B------:R-:W-:-:S07]  /*0410*/  ISETP.NE.AND P1, PT, R12, RZ, PT ;  /* 0x000000ff0c00720c */ /* 0x000fce0003f25270 */
[----:B------:R-:W-:Y:S06]  /*0420*/  @!P0 BRA `(.L_x_8) ;  /* 0x0000000000288947 */ /* 0x000fec0003800000 */
[C---:B------:R-:W-:Y:S01]  /*0430*/  LEA R11, R9.reuse, R18, 0x2 ;  /* 0x00000012090b7211 */ /* 0x040fe200078e10ff */
[----:B------:R-:W-:-:S04]  /*0440*/  VIADD R9, R9, 0x100 ;  /* 0x0000010009097836 */ /* 0x000fc80000000000 */
[----:B------:R0:W-:Y:S04]  /*0450*/  STS [R11], RZ ;  /* 0x000000ff0b007388 */ /* 0x0001e80000000800 */
[----:B------:R0:W-:Y:S04]  /*0460*/  STS [R11+0x80], RZ ;  /* 0x000080ff0b007388 */ /* 0x0001e80000000800 */
[----:B------:R0:W-:Y:S04]  /*0470*/  STS [R11+0x100], RZ ;  /* 0x000100ff0b007388 */ /* 0x0001e80000000800 */
[----:B------:R0:W-:Y:S04]  /*0480*/  STS [R11+0x180], RZ ;  /* 0x000180ff0b007388 */ /* 0x0001e80000000800 */
[----:B------:R0:W-:Y:S04]  /*0490*/  STS [R11+0x200], RZ ;  /* 0x000200ff0b007388 */ /* 0x0001e80000000800 */
[----:B------:R0:W-:Y:S04]  /*04a0*/  STS [R11+0x280], RZ ;  /* 0x000280ff0b007388 */ /* 0x0001e80000000800 */
[----:B------:R0:W-:Y:S04]  /*04b0*/  STS [R11+0x300], RZ ;  /* 0x000300ff0b007388 */ /* 0x0001e80000000800 */
[----:B------:R0:W-:Y:S02]  /*04c0*/  STS [R11+0x380], RZ ;  /* 0x000380ff0b007388 */ /* 0x0001e40000000800 */
.L_x_8:
[----:B------:R-:W-:Y:S05]  /*04d0*/  BSYNC.RECONVERGENT B2 ;  /* 0x0000000000027941 */ /* 0x000fea0003800200 */
.L_x_7:
[----:B------:R-:W-:Y:S05]  /*04e0*/  @!P1 BRA `(.L_x_3) ;  /* 0x0000000000489947 */ /* 0x000fea0003800000 */
[----:B------:R-:W-:Y:S02]  /*04f0*/  ISETP.GE.U32.AND P0, PT, R12, 0x4, PT ;  /* 0x000000040c00780c */ /* 0x000fe40003f06070 */
[----:B------:R-:W-:-:S04]  /*0500*/  LOP3.LUT R10, R10, 0x3, RZ, 0xc0, !PT ;  /* 0x000000030a0a7812 */ /* 0x000fc800078ec0ff */
[----:B------:R-:W-:-:S07]  /*0510*/  ISETP.NE.AND P1, PT, R10, RZ, PT ;  /* 0x000000ff0a00720c */ /* 0x000fce0003f25270 */
[C---:B0-----:R-:W-:Y:S01]  /*0520*/  @P0 LEA R11, R9.reuse, R18, 0x2 ;  /* 0x00000012090b0211 */ /* 0x041fe200078e10ff */
[----:B------:R-:W-:-:S04]  /*0530*/  @P0 VIADD R9, R9, 0x80 ;  /* 0x0000008009090836 */ /* 0x000fc80000000000 */
[----:B------:R1:W-:Y:S04]  /*0540*/  @P0 STS [R11], RZ ;  /* 0x000000ff0b000388 */ /* 0x0003e80000000800 */
[----:B------:R1:W-:Y:S04]  /*0550*/  @P0 STS [R11+0x80], RZ ;  /* 0x000080ff0b000388 */ /* 0x0003e80000000800 */
[----:B------:R1:W-:Y:S04]  /*0560*/  @P0 STS [R11+0x100], RZ ;  /* 0x000100ff0b000388 */ /* 0x0003e80000000800 */
[----:B------:R1:W-:Y:S01]  /*0570*/  @P0 STS [R11+0x180], RZ ;  /* 0x000180ff0b000388 */ /* 0x0003e20000000800 */
[----:B------:R-:W-:Y:S05]  /*0580*/  @!P1 BRA `(.L_x_3) ;  /* 0x0000000000209947 */ /* 0x000fea0003800000 */
[----:B------:R-:W-:Y:S01]  /*0590*/  LEA R8, R9, R8, 0x2 ;  /* 0x0000000809087211 */ /* 0x000fe200078e10ff */
[----:B------:R-:W-:-:S03]  /*05a0*/  IMAD.MOV R10, RZ, RZ, -R10 ;  /* 0x000000ffff0a7224 */ /* 0x000fc600078e0a0a */
[----:B------:R-:W-:-:S07]  /*05b0*/  IADD3 R5, PT, PT, R5, R8, RZ ;  /* 0x0000000805057210 */ /* 0x000fce0007ffe0ff */
.L_x_9:
[----:B------:R-:W-:Y:S01]  /*05c0*/  VIADD R10, R10, 0x1 ;  /* 0x000000010a0a7836 */ /* 0x000fe20000000000 */
[----:B------:R0:W-:Y:S04]  /*05d0*/  STS [R5], RZ ;  /* 0x000000ff05007388 */ /* 0x0001e80000000800 */
[----:B------:R-:W-:Y:S02]  /*05e0*/  ISETP.NE.AND P0, PT, R10, RZ, PT ;  /* 0x000000ff0a00720c */ /* 0x000fe40003f05270 */
[----:B0-----:R-:W-:-:S11]  /*05f0*/  IADD3 R5, PT, PT, R5, 0x80, RZ ;  /* 0x0000008005057810 */ /* 0x001fd60007ffe0ff */
[----:B------:R-:W-:Y:S05]  /*0600*/  @P0 BRA `(.L_x_9) ;  /* 0xfffffffc00ec0947 */ /* 0x000fea000383ffff */
.L_x_3:
[----:B------:R-:W-:Y:S05]  /*0610*/  BSYNC.RECONVERGENT B1 ;  /* 0x0000000000017941 */ /* 0x000fea0003800200 */
.L_x_2:
[----:B------:R-:W-:Y:S05]  /*0620*/  BRA `(.L_x_10) ;  /* 0x0000000800347947 */ /* 0x000fea0003800000 */
.L_x_1:
[----:B------:R-:W0:Y:S01]  /*0630*/  LDC.64 R8, c[0x0][0x3a0] ;  /* 0x0000e800ff087b82 */ /* 0x000e220000000a00 */
[----:B------:R-:W1:Y:S07]  /*0640*/  LDCU UR4, c[0x0][0x3b4] ;  /* 0x00007680ff0477ac */ /* 0x000e6e0008000800 */
[----:B------:R-:W2:Y:S01]  /*0650*/  LDC.64 R10, c[0x0][0x3a8] ;  /* 0x0000ea00ff0a7b82 */ /* 0x000ea20000000a00 */
[----:B0-----:R-:W-:-:S05]  /*0660*/  IMAD.WIDE.U32 R8, R19, 0x4, R8 ;  /* 0x0000000413087825 */ /* 0x001fca00078e0008 */
[----:B------:R0:W5:Y:S01]  /*0670*/  LDG.E R7, desc[UR6][R8.64] ;  /* 0x0000000608077981 */ /* 0x000162000c1e1900 */
[----:B--2---:R-:W-:-:S05]  /*0680*/  IMAD.WIDE.U32 R10, R19, 0x4, R10 ;  /* 0x00000004130a7825 */ /* 0x004fca00078e000a */
[----:B------:R0:W5:Y:S01]  /*0690*/  LDG.E R16, desc[UR6][R10.64] ;  /* 0x000000060a107981 */ /* 0x000162000c1e1900 */
[----:B-1----:R-:W-:-:S05]  /*06a0*/  IMAD.U32 R6, RZ, RZ, UR4 ;  /* 0x00000004ff067e24 */ /* 0x002fca000f8e00ff */
[----:B------:R-:W-:-:S13]  /*06b0*/  ISETP.GE.AND P0, PT, R3, R6, PT ;  /* 0x000000060300720c */ /* 0x000fda0003f06270 */
[----:B0-----:R-:W-:Y:S05]  /*06c0*/  @P0 BRA `(.L_x_10) ;  /* 0x00000008000c0947 */ /* 0x001fea0003800000 */
[----:B------:R-:W-:Y:S01]  /*06d0*/  LOP3.LUT R9, RZ, R3, RZ, 0x33, !PT ;  /* 0x00000003ff097212 */ /* 0x000fe200078e33ff */
[----:B------:R-:W-:Y:S01]  /*06e0*/  BSSY.RECONVERGENT B1, `(.L_x_11) ;  /* 0x0000022000017945 */ /* 0x000fe20003800200 */
[----:B------:R-:W-:Y:S01]  /*06f0*/  IMAD.MOV.U32 R11, RZ, RZ, R3 ;  /* 0x000000ffff0b7224 */ /* 0x000fe200078e0003 */
[----:B------:R-:W-:Y:S02]  /*0700*/  SHF.R.S32.HI R10, RZ, 0x1f, R6 ;  /* 0x0000001fff0a7819 */ /* 0x000fe40000011406 */
[----:B------:R-:W-:-:S04]  /*0710*/  IADD3 R14, PT, PT, R9, R6, RZ ;  /* 0x00000006090e7210 */ /* 0x000fc80007ffe0ff */
[C---:B------:R-:W-:Y:S02]  /*0720*/  LOP3.LUT R8, R14.reuse, 0x60, RZ, 0xc0, !PT ;  /* 0x000000600e087812 */ /* 0x040fe400078ec0ff */
[----:B------:R-:W-:Y:S02]  /*0730*/  ISETP.GE.U32.AND P1, PT, R14, 0x60, PT ;  /* 0x000000600e00780c */ /* 0x000fe40003f26070 */
[----:B------:R-:W-:-:S13]  /*0740*/  ISETP.NE.AND P0, PT, R8, 0x60, PT ;  /* 0x000000600800780c */ /* 0x000fda0003f05270 */
[----:B------:R-:W-:Y:S05]  /*0750*/  @!P0 BRA `(.L_x_12) ;  /* 0x0000000000688947 */ /* 0x000fea0003800000 */
[C---:B------:R-:W-:Y:S01]  /*0760*/  IMAD.WIDE.U32 R8, R19.reuse, R6, RZ ;  /* 0x0000000613087225 */ /* 0x040fe200078e00ff */
[----:B------:R-:W0:Y:S01]  /*0770*/  LDCU.64 UR4, c[0x0][0x380] ;  /* 0x00007000ff0477ac */ /* 0x000e220008000a00 */
[----:B------:R-:W-:Y:S02]  /*0780*/  LEA.HI R15, R14, 0x1, RZ, 0x1b ;  /* 0x000000010e0f7811 */ /* 0x000fe400078fd8ff */
[----:B------:R-:W-:Y:S01]  /*0790*/  IMAD R9, R19, R10, R9 ;  /* 0x0000000a13097224 */ /* 0x000fe200078e0209 */
[C---:B------:R-:W-:Y:S02]  /*07a0*/  SHF.L.U32 R12, R8.reuse, 0x2, RZ ;  /* 0x00000002080c7819 */ /* 0x040fe400000006ff */
[----:B------:R-:W-:Y:S02]  /*07b0*/  IMAD.SHL.U32 R11, R15, 0x20, RZ ;  /* 0x000000200f0b7824 */ /* 0x000fe400078e00ff */
[----:B------:R-:W-:-:S03]  /*07c0*/  SHF.L.U64.HI R13, R8, 0x2, R9 ;  /* 0x00000002080d7819 */ /* 0x000fc60000010209 */
[----:B------:R-:W-:Y:S01]  /*07d0*/  IMAD.WIDE.U32 R8, R3, 0x4, R12 ;  /* 0x0000000403087825 */ /* 0x000fe200078e000c */
[----:B------:R-:W-:Y:S02]  /*07e0*/  LEA R12, R0, R3, 0x6 ;  /* 0x00000003000c7211 */ /* 0x000fe400078e30ff */
[----:B------:R-:W-:Y:S02]  /*07f0*/  LOP3.LUT R13, R15, 0x3, RZ, 0xc0, !PT ;  /* 0x000000030f0d7812 */ /* 0x000fe400078ec0ff */
[----:B0-----:R-:W-:Y:S01]  /*0800*/  IADD3 R14, P0, PT, R8, UR4, RZ ;  /* 0x00000004080e7c10 */ /* 0x001fe2000ff1e0ff */
[----:B------:R-:W-:Y:S01]  /*0810*/  IMAD.U32 R12, R12, 0x4, R5 ;  /* 0x000000040c0c7824 */ /* 0x000fe200078e0005 */
[----:B------:R-:W-:Y:S02]  /*0820*/  LOP3.LUT R8, R11, 0x60, RZ, 0xc0, !PT ;  /* 0x000000600b087812 */ /* 0x000fe400078ec0ff */
[----:B------:R-:W-:Y:S02]  /*0830*/  IADD3.X R15, PT, PT, R9, UR5, RZ, P0, !PT ;  /* 0x00000005090f7c10 */ /* 0x000fe400087fe4ff */
[----:B------:R-:W-:Y:S01]  /*0840*/  IADD3 R13, PT, PT, -R13, RZ, RZ ;  /* 0x000000ff0d0d7210 */ /* 0x000fe20007ffe1ff */
[----:B------:R-:W-:-:S07]  /*0850*/  IMAD.IADD R11, R8, 0x1, R3 ;  /* 0x00000001080b7824 */ /* 0x000fce00078e0203 */
.L_x_13:
[----:B------:R-:W-:Y:S01]  /*0860*/  IMAD.MOV.U32 R9, RZ, RZ, R15 ;  /* 0x000000ffff097224 */ /* 0x000fe200078e000f */
[----:B------:R-:W-:-:S05]  /*0870*/  MOV R8, R14 ;  /* 0x0000000e00087202 */ /* 0x000fca0000000f00 */
[----:B------:R-:W2:Y:S01]  /*0880*/  LDG.E.CONSTANT R9, desc[UR6][R8.64] ;  /* 0x0000000608097981 */ /* 0x000ea2000c1e9900 */
[----:B------:R-:W-:Y:S02]  /*0890*/  IADD3 R13, PT, PT, R13, 0x1, RZ ;  /* 0x000000010d0d7810 */ /* 0x000fe40007ffe0ff */
[----:B------:R-:W-:Y:S02]  /*08a0*/  IADD3 R14, P2, PT, R14, 0x80, RZ ;  /* 0x000000800e0e7810 */ /* 0x000fe40007f5e0ff */
[----:B------:R-:W-:-:S03]  /*08b0*/  ISETP.NE.AND P0, PT, R13, RZ, PT ;  /* 0x000000ff0d00720c */ /* 0x000fc60003f05270 */
[----:B------:R-:W-:Y:S01]  /*08c0*/  IMAD.X R15, RZ, RZ, R15, P2 ;  /* 0x000000ffff0f7224 */ /* 0x000fe200010e060f */
[----:B--2---:R0:W-:Y:S02]  /*08d0*/  STS [R12], R9 ;  /* 0x000000090c007388 */ /* 0x0041e40000000800 */
[----:B0-----:R-:W-:-:S07]  /*08e0*/  IADD3 R12, PT, PT, R12, 0x80, RZ ;  /* 0x000000800c0c7810 */ /* 0x001fce0007ffe0ff */
[----:B------:R-:W-:Y:S05]  /*08f0*/  @P0 BRA `(.L_x_13) ;  /* 0xfffffffc00d80947 */ /* 0x000fea000383ffff */
.L_x_12:
[----:B------:R-:W-:Y:S05]  /*0900*/  BSYNC.RECONVERGENT B1 ;  /* 0x0000000000017941 */ /* 0x000fea0003800200 */
.L_x_11:
[----:B------:R-:W-:Y:S05]  /*0910*/  @!P1 BRA `(.L_x_10) ;  /* 0x0000000400789947 */ /* 0x000fea0003800000 */
[C---:B------:R-:W-:Y:S01]  /*0920*/  IMAD.WIDE.U32 R8, R19.reuse, R6, RZ ;  /* 0x0000000613087225 */ /* 0x040fe200078e00ff */
[----:B------:R-:W0:Y:S01]  /*0930*/  LDCU.64 UR4, c[0x0][0x380] ;  /* 0x00007000ff0477ac */ /* 0x000e220008000a00 */
[----:B------:R-:W-:Y:S02]  /*0940*/  BSSY.RECONVERGENT B1, `(.L_x_14) ;  /* 0x0000037000017945 */ /* 0x000fe40003800200 */
[----:B------:R-:W-:Y:S02]  /*0950*/  IMAD R9, R19, R10, R9 ;  /* 0x0000000a13097224 */ /* 0x000fe400078e0209 */
[----:B------:R-:W-:Y:S02]  /*0960*/  IMAD.SHL.U32 R12, R8, 0x4, RZ ;  /* 0x00000004080c7824 */ /* 0x000fe400078e00ff */
[----:B------:R-:W-:Y:S01]  /*0970*/  IMAD R10, R0, 0x40, R11 ;  /* 0x00000040000a7824 */ /* 0x000fe200078e020b */
[----:B------:R-:W-:-:S04]  /*0980*/  SHF.L.U64.HI R13, R8, 0x2, R9 ;  /* 0x00000002080d7819 */ /* 0x000fc80000010209 */
[----:B------:R-:W-:Y:S01]  /*0990*/  LEA R5, R10, R5, 0x2 ;  /* 0x000000050a057211 */ /* 0x000fe200078e10ff */
[C---:B------:R-:W-:Y:S01]  /*09a0*/  IMAD.WIDE.U32 R8, R11.reuse, 0x4, R12 ;  /* 0x000000040b087825 */ /* 0x040fe200078e000c */
[----:B------:R-:W-:-:S03]  /*09b0*/  IADD3 R12, PT, PT, -R11, R6, RZ ;  /* 0x000000060b0c7210 */ /* 0x000fc60007ffe1ff */
[----:B------:R-:W-:Y:S01]  /*09c0*/  VIADD R5, R5, 0x100 ;  /* 0x0000010005057836 */ /* 0x000fe20000000000 */
[----:B------:R-:W-:Y:S02]  /*09d0*/  ISETP.GT.AND P1, PT, R12, 0x180, PT ;  /* 0x000001800c00780c */ /* 0x000fe40003f24270 */
[----:B0-----:R-:W-:-:S04]  /*09e0*/  IADD3 R8, P0, PT, R8, UR4, RZ ;  /* 0x0000000408087c10 */ /* 0x001fc8000ff1e0ff */
[----:B------:R-:W-:-:S04]  /*09f0*/  IADD3 R8, P2, PT, R8, 0x100, RZ ;  /* 0x0000010008087810 */ /* 0x000fc80007f5e0ff */
[----:B------:R-:W-:Y:S02]  /*0a00*/  IADD3.X R9, PT, PT, RZ, UR5, R9, P2, P0 ;  /* 0x00000005ff097c10 */ /* 0x000fe400097e0409 */
[----:B------:R-:W-:Y:S01]  /*0a10*/  PLOP3.LUT P0, PT, PT, PT, PT, 0x80, 0x8 ;  /* 0x000000000008781c */ /* 0x000fe20003f0f070 */
[----:B------:R-:W-:-:S12]  /*0a20*/  @!P1 BRA `(.L_x_15) ;  /* 0x0000000000a09947 */ /* 0x000fd80003800000 */
[----:B------:R-:W-:Y:S02]  /*0a30*/  PLOP3.LUT P0, PT, PT, PT, PT, 0x8, 0x80 ;  /* 0x000000000080781c */ /* 0x000fe40003f0e170 */
[----:B------:R-:W-:-:S11]  /*0a40*/  IADD3 R10, PT, PT, R6, -0x180, RZ ;  /* 0xfffffe80060a7810 */ /* 0x000fd60007ffe0ff */
.L_x_16:
[----:B------:R-:W2:Y:S04]  /*0a50*/  LDG.E.CONSTANT R12, desc[UR6][R8.64+-0x100] ;  /* 0xffff0006080c7981 */ /* 0x000ea8000c1e9900 */
[----:B------:R-:W3:Y:S04]  /*0a60*/  LDG.E.CONSTANT R14, desc[UR6][R8.64+-0x80] ;  /* 0xffff8006080e7981 */ /* 0x000ee8000c1e9900 */
[----:B------:R-:W4:Y:S04]  /*0a70*/  LDG.E.CONSTANT R20, desc[UR6][R8.64] ;  /* 0x0000000608147981 */ /* 0x000f28000c1e9900 */
        /* <DEDUP_REMOVED lines=8> */
[----:B--2---:R0:W-:Y:S04]  /*0b00*/  STS [R5+-0x100], R12 ;  /* 0xffff000c05007388 */ /* 0x0041e80000000800 */
[----:B---3--:R1:W-:Y:S04]  /*0b10*/  STS [R5+-0x80], R14 ;  /* 0xffff800e05007388 */ /* 0x0083e80000000800 */
[----:B----4-:R2:W-:Y:S04]  /*0b20*/  STS [R5], R20 ;  /* 0x0000001405007388 */ /* 0x0105e80000000800 */
[----:B------:R3:W-:Y:S04]  /*0b30*/  STS [R5+0x80], R22 ;  /* 0x0000801605007388 */ /* 0x0007e80000000800 */
[----:B------:R4:W-:Y:S04]  /*0b40*/  STS [R5+0x100], R24 ;  /* 0x0001001805007388 */ /* 0x0009e80000000800 */
[----:B0-----:R-:W4:Y:S04]  /*0b50*/  LDG.E.CONSTANT R12, desc[UR6][R8.64+0x480] ;  /* 0x00048006080c7981 */ /* 0x001f28000c1e9900 */
[----:B-1----:R-:W4:Y:S04]  /*0b60*/  LDG.E.CONSTANT R14, desc[UR6][R8.64+0x500] ;  /* 0x00050006080e7981 */ /* 0x002f28000c1e9900 */
[----:B--2---:R-:W2:Y:S04]  /*0b70*/  LDG.E.CONSTANT R20, desc[UR6][R8.64+0x580] ;  /* 0x0005800608147981 */ /* 0x004ea8000c1e9900 */
[----:B---3--:R-:W3:Y:S04]  /*0b80*/  LDG.E.CONSTANT R22, desc[UR6][R8.64+0x600] ;  /* 0x0006000608167981 */ /* 0x008ee8000c1e9900 */
[----:B----4-:R0:W4:Y:S01]  /*0b90*/  LDG.E.CONSTANT R24, desc[UR6][R8.64+0x680] ;  /* 0x0006800608187981 */ /* 0x010122000c1e9900 */
[----:B------:R-:W-:-:S05]  /*0ba0*/  VIADD R11, R11, 0x200 ;  /* 0x000002000b0b7836 */ /* 0x000fca0000000000 */
[----:B------:R-:W-:Y:S01]  /*0bb0*/  ISETP.GE.AND P1, PT, R11, R10, PT ;  /* 0x0000000a0b00720c */ /* 0x000fe20003f26270 */
[----:B------:R-:W-:Y:S01]  /*0bc0*/  STS [R5+0x180], R26 ;  /* 0x0001801a05007388 */ /* 0x000fe20000000800 */
[----:B0-----:R-:W-:-:S03]  /*0bd0*/  IADD3 R8, P2, PT, R8, 0x800, RZ ;  /* 0x0000080008087810 */ /* 0x001fc60007f5e0ff */
[----:B------:R-:W-:Y:S01]  /*0be0*/  STS [R5+0x200], R28 ;  /* 0x0002001c05007388 */ /* 0x000fe20000000800 */
[----:B------:R-:W-:-:S03]  /*0bf0*/  IADD3.X R9, PT, PT, RZ, R9, RZ, P2, !PT ;  /* 0x00000009ff097210 */ /* 0x000fc600017fe4ff */
[----:B------:R-:W-:Y:S04]  /*0c00*/  STS [R5+0x280], R13 ;  /* 0x0002800d05007388 */ /* 0x000fe80000000800 */
[----:B------:R-:W-:Y:S04]  /*0c10*/  STS [R5+0x300], R15 ;  /* 0x0003000f05007388 */ /* 0x000fe80000000800 */
[----:B------:R-:W-:Y:S04]  /*0c20*/  STS [R5+0x380], R21 ;  /* 0x0003801505007388 */ /* 0x000fe80000000800 */
[----:B------:R-:W-:Y:S04]  /*0c30*/  STS [R5+0x400], R23 ;  /* 0x0004001705007388 */ /* 0x000fe80000000800 */
[----:B------:R-:W-:Y:S04]  /*0c40*/  STS [R5+0x480], R12 ;  /* 0x0004800c05007388 */ /* 0x000fe80000000800 */
[----:B------:R-:W-:Y:S04]  /*0c50*/  STS [R5+0x500], R14 ;  /* 0x0005000e05007388 */ /* 0x000fe80000000800 */
[----:B--2---:R-:W-:Y:S04]  /*0c60*/  STS [R5+0x580], R20 ;  /* 0x0005801405007388 */ /* 0x004fe80000000800 */
[----:B---3--:R-:W-:Y:S04]  /*0c70*/  STS [R5+0x600], R22 ;  /* 0x0006001605007388 */ /* 0x008fe80000000800 */
[----:B----4-:R0:W-:Y:S02]  /*0c80*/  STS [R5+0x680], R24 ;  /* 0x0006801805007388 */ /* 0x0101e40000000800 */
[----:B0-----:R-:W-:Y:S01]  /*0c90*/  VIADD R5, R5, 0x800 ;  /* 0x0000080005057836 */ /* 0x001fe20000000000 */
[----:B------:R-:W-:Y:S06]  /*0ca0*/  @!P1 BRA `(.L_x_16) ;  /* 0xfffffffc00689947 */ /* 0x000fec000383ffff */
.L_x_15:
[----:B------:R-:W-:Y:S05]  /*0cb0*/  BSYNC.RECONVERGENT B1 ;  /* 0x0000000000017941 */ /* 0x000fea0003800200 */
.L_x_14:
[----:B------:R-:W-:Y:S01]  /*0cc0*/  IADD3 R10, PT, PT, -R11, R6, RZ ;  /* 0x000000060b0a7210 */ /* 0x000fe20007ffe1ff */
[----:B------:R-:W-:Y:S03]  /*0cd0*/  BSSY.RECONVERGENT B1, `(.L_x_17) ;  /* 0x0000018000017945 */ /* 0x000fe60003800200 */
[----:B------:R-:W-:-:S13]  /*0ce0*/  ISETP.GT.AND P1, PT, R10, 0x80, PT ;  /* 0x000000800a00780c */ /* 0x000fda0003f24270 */
[----:B------:R-:W-:Y:S05]  /*0cf0*/  @!P1 BRA `(.L_x_18) ;  /* 0x0000000000549947 */ /* 0x000fea0003800000 */
[----:B------:R-:W2:Y:S04]  /*0d00*/  LDG.E.CONSTANT R10, desc[UR6][R8.64+-0x100] ;  /* 0xffff0006080a7981 */ /* 0x000ea8000c1e9900 */
[----:B------:R-:W3:Y:S04]  /*0d10*/  LDG.E.CONSTANT R12, desc[UR6][R8.64+-0x80] ;  /* 0xffff8006080c7981 */ /* 0x000ee8000c1e9900 */
[----:B------:R-:W4:Y:S04]  /*0d20*/  LDG.E.CONSTANT R14, desc[UR6][R8.64] ;  /* 0x00000006080e7981 */ /* 0x000f28000c1e9900 */
[----:B------:R-:W4:Y:S04]  /*0d30*/  LDG.E.CONSTANT R20, desc[UR6][R8.64+0x80] ;  /* 0x0000800608147981 */ /* 0x000f28000c1e9900 */
[----:B------:R-:W4:Y:S04]  /*0d40*/  LDG.E.CONSTANT R22, desc[UR6][R8.64+0x100] ;  /* 0x0001000608167981 */ /* 0x000f28000c1e9900 */
[----:B------:R-:W4:Y:S04]  /*0d50*/  LDG.E.CONSTANT R24, desc[UR6][R8.64+0x180] ;  /* 0x0001800608187981 */ /* 0x000f28000c1e9900 */
[----:B------:R-:W4:Y:S04]  /*0d60*/  LDG.E.CONSTANT R26, desc[UR6][R8.64+0x200] ;  /* 0x00020006081a7981 */ /* 0x000f28000c1e9900 */
[----:B------:R0:W4:Y:S01]  /*0d70*/  LDG.E.CONSTANT R28, desc[UR6][R8.64+0x280] ;  /* 0x00028006081c7981 */ /* 0x000122000c1e9900 */
[----:B------:R-:W-:-:S02]  /*0d80*/  PLOP3.LUT P0, PT, PT, PT, PT, 0x8, 0x80 ;  /* 0x000000000080781c */ /* 0x000fc40003f0e170 */
[----:B------:R-:W-:Y:S02]  /*0d90*/  IADD3 R11, PT, PT, R11, 0x100, RZ ;  /* 0x000001000b0b7810 */ /* 0x000fe40007ffe0ff */
[----:B0-----:R-:W-:-:S05]  /*0da0*/  IADD3 R8, P1, PT, R8, 0x400, RZ ;  /* 0x0000040008087810 */ /* 0x001fca0007f3e0ff */
[----:B------:R-:W-:Y:S01]  /*0db0*/  IMAD.X R9, RZ, RZ, R9, P1 ;  /* 0x000000ffff097224 */ /* 0x000fe200008e0609 */
[----:B--2---:R-:W-:Y:S04]  /*0dc0*/  STS [R5+-0x100], R10 ;  /* 0xffff000a05007388 */ /* 0x004fe80000000800 */
[----:B---3--:R-:W-:Y:S04]  /*0dd0*/  STS [R5+-0x80], R12 ;  /* 0xffff800c05007388 */ /* 0x008fe80000000800 */
[----:B----4-:R-:W-:Y:S04]  /*0de0*/  STS [R5], R14 ;  /* 0x0000000e05007388 */ /* 0x010fe80000000800 */
[----:B------:R-:W-:Y:S04]  /*0df0*/  STS [R5+0x80], R20 ;  /* 0x0000801405007388 */ /* 0x000fe80000000800 */
[----:B------:R-:W-:Y:S04]  /*0e00*/  STS [R5+0x100], R22 ;  /* 0x0001001605007388 */ /* 0x000fe80000000800 */
[----:B------:R-:W-:Y:S04]  /*0e10*/  STS [R5+0x180], R24 ;  /* 0x0001801805007388 */ /* 0x000fe80000000800 */
[----:B------:R-:W-:Y:S04]  /*0e20*/  STS [R5+0x200], R26 ;  /* 0x0002001a05007388 */ /* 0x000fe80000000800 */
[----:B------:R0:W-:Y:S02]  /*0e30*/  STS [R5+0x280], R28 ;  /* 0x0002801c05007388 */ /* 0x0001e40000000800 */
[----:B0-----:R-:W-:-:S07]  /*0e40*/  VIADD R5, R5, 0x400 ;  /* 0x0000040005057836 */ /* 0x001fce0000000000 */
.L_x_18:
[----:B------:R-:W-:Y:S05]  /*0e50*/  BSYNC.RECONVERGENT B1 ;  /* 0x0000000000017941 */ /* 0x000fea0003800200 */
.L_x_17:
[----:B------:R-:W-:-:S13]  /*0e60*/  ISETP.LT.OR P0, PT, R11, R6, P0 ;  /* 0x000000060b00720c */ /* 0x000fda0000701670 */
[----:B------:R-:W-:Y:S05]  /*0e70*/  @!P0 BRA `(.L_x_10) ;  /* 0x0000000000208947 */ /* 0x000fea0003800000 */
[----:B------:R-:W2:Y:S04]  /*0e80*/  LDG.E.CONSTANT R10, desc[UR6][R8.64+-0x100] ;  /* 0xffff0006080a7981 */ /* 0x000ea8000c1e9900 */
[----:B------:R-:W3:Y:S04]  /*0e90*/  LDG.E.CONSTANT R12, desc[UR6][R8.64+-0x80] ;  /* 0xffff8006080c7981 */ /* 0x000ee8000c1e9900 */
[----:B------:R-:W4:Y:S04]  /*0ea0*/  LDG.E.CONSTANT R14, desc[UR6][R8.64] ;  /* 0x00000006080e7981 */ /* 0x000f28000c1e9900 */
[----:B------:R-:W4:Y:S04]  /*0eb0*/  LDG.E.CONSTANT R20, desc[UR6][R8.64+0x80] ;  /* 0x0000800608147981 */ /* 0x000f28000c1e9900 */
[----:B--2---:R0:W-:Y:S04]  /*0ec0*/  STS [R5+-0x100], R10 ;  /* 0xffff000a05007388 */ /* 0x0041e80000000800 */
[----:B---3--:R0:W-:Y:S04]  /*0ed0*/  STS [R5+-0x80], R12 ;  /* 0xffff800c05007388 */ /* 0x0081e80000000800 */
[----:B----4-:R0:W-:Y:S04]  /*0ee0*/  STS [R5], R14 ;  /* 0x0000000e05007388 */ /* 0x0101e80000000800 */
[----:B------:R0:W-:Y:S02]  /*0ef0*/  STS [R5+0x80], R20 ;  /* 0x0000801405007388 */ /* 0x0001e40000000800 */
.L_x_10:
[----:B------:R-:W-:Y:S05]  /*0f00*/  BSYNC.RECONVERGENT B0 ;  /* 0x0000000000007941 */ /* 0x000fea0003800200 */
.L_x_0:
[----:B------:R-:W2:Y:S01]  /*0f10*/  LDCU UR4, c[0x0][0x360] ;  /* 0x00006c00ff0477ac */ /* 0x000ea20008000800 */
[----:B0-----:R-:W-:Y:S01]  /*0f20*/  SHF.L.U32 R5, R6, 0x5, RZ ;  /* 0x0000000506057819 */ /* 0x001fe200000006ff */
[----:B------:R-:W-:Y:S01]  /*0f30*/  BSSY.RECONVERGENT B0, `(.L_x_19) ;  /* 0x0000131000007945 */ /* 0x000fe20003800200 */
[----:B------:R-:W0:Y:S01]  /*0f40*/  LDCU UR5, c[0x0][0x364] ;  /* 0x00006c80ff0577ac */ /* 0x000e220008000800 */
[----:B------:R-:W3:Y:S01]  /*0f50*/  LDCU UR9, c[0x0][0x3b4] ;  /* 0x00007680ff0977ac */ /* 0x000ee20008000800 */
[----:B------:R-:W4:Y:S01]  /*0f60*/  LDCU UR10, c[0x0][0x3b0] ;  /* 0x00007600ff0a77ac */ /* 0x000f220008000800 */
[----:B--2---:R-:W-:Y:S01]  /*0f70*/  IMAD R13, R0, UR4, R3 ;  /* 0x00000004000d7c24 */ /* 0x004fe2000f8e0203 */
[----:B0-----:R-:W-:-:S04]  /*0f80*/  UIMAD UR4, UR4, UR5, URZ ;  /* 0x00000005040472a4 */ /* 0x001fc8000f8e02ff */
[----:B------:R-:W-:-:S13]  /*0f90*/  ISETP.GE.AND P0, PT, R13, R5, PT ;  /* 0x000000050d00720c */ /* 0x000fda0003f06270 */
[----:B---34-:R-:W-:Y:S05]  /*0fa0*/  @P0 BRA `(.L_x_20) ;  /* 0x0000001000a40947 */ /* 0x018fea0003800000 */
[----:B------:R-:W0:Y:S01]  /*0fb0*/  I2F.U32.RP R14, UR4 ;  /* 0x00000004000e7d06 */ /* 0x000e220008209000 */
[----:B------:R-:W-:Y:S01]  /*0fc0*/  VIADD R10, R13, UR4 ;  /* 0x000000040d0a7c36 */ /* 0x000fe20008000000 */
[----:B------:R-:W-:Y:S01]  /*0fd0*/  IADD3 R15, PT, PT, RZ, -UR4, RZ ;  /* 0x80000004ff0f7c10 */ /* 0x000fe2000fffe0ff */
[----:B------:R-:W-:Y:S01]  /*0fe0*/  BSSY.RECONVERGENT B1, `(.L_x_21) ;  /* 0x0000066000017945 */ /* 0x000fe20003800200 */
[----:B------:R-:W-:Y:S02]  /*0ff0*/  ISETP.NE.U32.AND P2, PT, RZ, UR4, PT ;  /* 0x00000004ff007c0c */ /* 0x000fe4000bf45070 */
[----:B------:R-:W-:Y:S02]  /*1000*/  ISETP.GE.U32.AND P0, PT, R10, R5, PT ;  /* 0x000000050a00720c */ /* 0x000fe40003f06070 */
[----:B-1----:R-:W-:Y:S02]  /*1010*/  VIMNMX.U32 R11, PT, PT, R5, R10, !PT ;  /* 0x0000000a050b7248 */ /* 0x002fe40007fe0000 */
[----:B------:R-:W-:-:S04]  /*1020*/  SEL R12, RZ, 0x1, P0 ;  /* 0x00000001ff0c7807 */ /* 0x000fc80000000000 */
[----:B------:R-:W-:Y:S01]  /*1030*/  IADD3 R11, PT, PT, R11, -R10, -R12 ;  /* 0x8000000a0b0b7210 */ /* 0x000fe20007ffe80c */
[----:B0-----:R-:W0:Y:S02]  /*1040*/  MUFU.RCP R14, R14 ;  /* 0x0000000e000e7308 */ /* 0x001e240000001000 */
[----:B0-----:R-:W-:-:S06]  /*1050*/  VIADD R8, R14, 0xffffffe ;  /* 0x0ffffffe0e087836 */ /* 0x001fcc0000000000 */
[----:B------:R0:W1:Y:S02]  /*1060*/  F2I.FTZ.U32.TRUNC.NTZ R9, R8 ;  /* 0x0000000800097305 */ /* 0x000064000021f000 */
[----:B0-----:R-:W-:Y:S02]  /*1070*/  HFMA2 R8, -RZ, RZ, 0, 0 ;  /* 0x00000000ff087431 */ /* 0x001fe400000001ff */
[----:B-1----:R-:W-:-:S04]  /*1080*/  IMAD R15, R15, R9, RZ ;  /* 0x000000090f0f7224 */ /* 0x002fc800078e02ff */
[----:B------:R-:W-:-:S06]  /*1090*/  IMAD.HI.U32 R14, R9, R15, R8 ;  /* 0x0000000f090e7227 */ /* 0x000fcc00078e0008 */
[----:B------:R-:W-:-:S04]  /*10a0*/  IMAD.HI.U32 R9, R14, R11, RZ ;  /* 0x0000000b0e097227 */ /* 0x000fc800078e00ff */
[----:B------:R-:W-:-:S04]  /*10b0*/  IMAD.MOV R8, RZ, RZ, -R9 ;  /* 0x000000ffff087224 */ /* 0x000fc800078e0a09 */
[----:B------:R-:W-:-:S05]  /*10c0*/  IMAD R11, R8, UR4, R11 ;  /* 0x00000004080b7c24 */ /* 0x000fca000f8e020b */
[----:B------:R-:W-:-:S13]  /*10d0*/  ISETP.GE.U32.AND P0, PT, R11, UR4, PT ;  /* 0x000000040b007c0c */ /* 0x000fda000bf06070 */
[----:B------:R-:W-:Y:S01]  /*10e0*/  @P0 IADD3 R11, PT, PT, R11, -UR4, RZ ;  /* 0x800000040b0b0c10 */ /* 0x000fe2000fffe0ff */
[----:B------:R-:W-:-:S03]  /*10f0*/  @P0 VIADD R9, R9, 0x1 ;  /* 0x0000000109090836 */ /* 0x000fc60000000000 */
[----:B------:R-:W-:-:S13]  /*1100*/  ISETP.GE.U32.AND P1, PT, R11, UR4, PT ;  /* 0x000000040b007c0c */ /* 0x000fda000bf26070 */
[----:B------:R-:W-:Y:S02]  /*1110*/  @P1 IADD3 R9, PT, PT, R9, 0x1, RZ ;  /* 0x0000000109091810 */ /* 0x000fe40007ffe0ff */
[----:B------:R-:W-:-:S05]  /*1120*/  @!P2 LOP3.LUT R9, RZ, UR4, RZ, 0x33, !PT ;  /* 0x00000004ff09ac12 */ /* 0x000fca000f8e33ff */
[----:B------:R-:W-:-:S05]  /*1130*/  IMAD.IADD R12, R12, 0x1, R9 ;  /* 0x000000010c0c7824 */ /* 0x000fca00078e0209 */
[----:B------:R-:W-:-:S04]  /*1140*/  LOP3.LUT R8, R12, 0x3, RZ, 0xc0, !PT ;  /* 0x000000030c087812 */ /* 0x000fc800078ec0ff */
[----:B------:R-:W-:-:S13]  /*1150*/  ISETP.NE.AND P0, PT, R8, 0x3, PT ;  /* 0x000000030800780c */ /* 0x000fda0003f05270 */
[----:B------:R-:W-:Y:S05]  /*1160*/  @!P0 BRA `(.L_x_22) ;  /* 0x0000000400348947 */ /* 0x000fea0003800000 */
[----:B------:R-:W-:Y:S01]  /*1170*/  IABS R14, R6 ;  /* 0x00000006000e7213 */ /* 0x000fe20000000000 */
[----:B------:R-:W0:Y:S01]  /*1180*/  LDC R15, c[0x0][0x3b8] ;  /* 0x0000ee00ff0f7b82 */ /* 0x000e220000000800 */
[----:B------:R-:W-:Y:S02]  /*1190*/  IADD3 R4, PT, PT, R12, 0x1, RZ ;  /* 0x000000010c047810 */ /* 0x000fe40007ffe0ff */
[----:B------:R-:W1:Y:S02]  /*11a0*/  I2F.RP R10, R14 ;  /* 0x0000000e000a7306 */ /* 0x000e640000209400 */
[----:B------:R-:W-:-:S03]  /*11b0*/  LOP3.LUT R4, R4, 0x3, RZ, 0xc0, !PT ;  /* 0x0000000304047812 */ /* 0x000fc600078ec0ff */
[----:B------:R-:W2:Y:S01]  /*11c0*/  LDC R6, c[0x0][0x3b4] ;  /* 0x0000ed00ff067b82 */ /* 0x000ea20000000800 */
[----:B------:R-:W-:-:S07]  /*11d0*/  IADD3 R20, PT, PT, -R4, RZ, RZ ;  /* 0x000000ff04147210 */ /* 0x000fce0007ffe1ff */
[----:B------:R-:W3:Y:S01]  /*11e0*/  LDC R2, c[0x0][0x3b0] ;  /* 0x0000ec00ff027b82 */ /* 0x000ee20000000800 */
[----:B-1----:R-:W1:Y:S02]  /*11f0*/  MUFU.RCP R10, R10 ;  /* 0x0000000a000a7308 */ /* 0x002e640000001000 */
[----:B-1----:R-:W-:-:S06]  /*1200*/  IADD3 R8, PT, PT, R10, 0xffffffe, RZ ;  /* 0x0ffffffe0a087810 */ /* 0x002fcc0007ffe0ff */
[----:B------:R1:W4:Y:S02]  /*1210*/  F2I.FTZ.U32.TRUNC.NTZ R9, R8 ;  /* 0x0000000800097305 */ /* 0x000324000021f000 */
[----:B-1----:R-:W-:Y:S02]  /*1220*/  IMAD.MOV.U32 R8, RZ, RZ, RZ ;  /* 0x000000ffff087224 */ /* 0x002fe400078e00ff */
[----:B----4-:R-:W-:-:S04]  /*1230*/  IMAD.MOV R21, RZ, RZ, -R9 ;  /* 0x000000ffff157224 */ /* 0x010fc800078e0a09 */
[----:B------:R-:W-:-:S04]  /*1240*/  IMAD R21, R21, R14, RZ ;  /* 0x0000000e15157224 */ /* 0x000fc800078e02ff */
[----:B0-23--:R-:W-:-:S07]  /*1250*/  IMAD.HI.U32 R21, R9, R21, R8 ;  /* 0x0000001509157227 */ /* 0x00dfce00078e0008 */
.L_x_26:
[----:B------:R-:W-:Y:S01]  /*1260*/  IABS R4, R13 ;  /* 0x0000000d00047213 */ /* 0x000fe20000000000 */
[----:B------:R-:W-:Y:S01]  /*1270*/  BSSY.RECONVERGENT B2, `(.L_x_23) ;  /* 0x000003a000027945 */ /* 0x000fe20003800200 */
[----:B01----:R-:W-:Y:S02]  /*1280*/  IABS R8, R6 ;  /* 0x0000000600087213 */ /* 0x003fe40000000000 */
[----:B------:R-:W-:Y:S01]  /*1290*/  IADD3 R20, PT, PT, R20, 0x1, RZ ;  /* 0x0000000114147810 */ /* 0x000fe20007ffe0ff */
[----:B------:R-:W-:-:S04]  /*12a0*/  IMAD.HI.U32 R10, R21, R4, RZ ;  /* 0x00000004150a7227 */ /* 0x000fc800078e00ff */
[----:B------:R-:W-:-:S04]  /*12b0*/  IMAD.MOV R9, RZ, RZ, -R10 ;  /* 0x000000ffff097224 */ /* 0x000fc800078e0a0a */
[----:B------:R-:W-:Y:S01]  /*12c0*/  IMAD R9, R8, R9, R4 ;  /* 0x0000000908097224 */ /* 0x000fe200078e0204 */
[----:B------:R-:W-:-:S04]  /*12d0*/  LOP3.LUT R4, R13, R6, RZ, 0x3c, !PT ;  /* 0x000000060d047212 */ /* 0x000fc800078e3cff */
[----:B------:R-:W-:Y:S02]  /*12e0*/  ISETP.GT.U32.AND P1, PT, R14, R9, PT ;  /* 0x000000090e00720c */ /* 0x000fe40003f24070 */
[----:B------:R-:W-:-:S11]  /*12f0*/  ISETP.GE.AND P2, PT, R4, RZ, PT ;  /* 0x000000ff0400720c */ /* 0x000fd60003f46270 */
[----:B------:R-:W-:Y:S01]  /*1300*/  @!P1 IADD3 R9, PT, PT, R9, -R8, RZ ;  /* 0x8000000809099210 */ /* 0x000fe20007ffe0ff */
[----:B------:R-:W-:Y:S01]  /*1310*/  @!P1 VIADD R10, R10, 0x1 ;  /* 0x000000010a0a9836 */ /* 0x000fe20000000000 */
[----:B------:R-:W-:Y:S02]  /*1320*/  ISETP.NE.AND P1, PT, R6, RZ, PT ;  /* 0x000000ff0600720c */ /* 0x000fe40003f25270 */
[----:B------:R-:W-:-:S13]  /*1330*/  ISETP.GE.U32.AND P0, PT, R9, R14, PT ;  /* 0x0000000e0900720c */ /* 0x000fda0003f06070 */
[----:B------:R-:W-:-:S05]  /*1340*/  @P0 IADD3 R10, PT, PT, R10, 0x1, RZ ;  /* 0x000000010a0a0810 */ /* 0x000fca0007ffe0ff */
[----:B------:R-:W-:Y:S01]  /*1350*/  @!P2 IMAD.MOV R10, RZ, RZ, -R10 ;  /* 0x000000ffff0aa224 */ /* 0x000fe200078e0a0a */
[----:B------:R-:W-:Y:S02]  /*1360*/  @!P1 LOP3.LUT R10, RZ, R6, RZ, 0x33, !PT ;  /* 0x00000006ff0a9212 */ /* 0x000fe400078e33ff */
[----:B------:R-:W-:Y:S02]  /*1370*/  ISETP.NE.AND P1, PT, R20, RZ, PT ;  /* 0x000000ff1400720c */ /* 0x000fe40003f25270 */
[----:B------:R-:W-:Y:S01]  /*1380*/  IADD3 R23, PT, PT, -R10, RZ, RZ ;  /* 0x000000ff0a177210 */ /* 0x000fe20007ffe1ff */
[----:B------:R-:W-:-:S04]  /*1390*/  IMAD R25, R15, 0x20, R10 ;  /* 0x000000200f197824 */ /* 0x000fc800078e020a */
[----:B------:R-:W-:Y:S01]  /*13a0*/  IMAD R23, R6, R23, R13 ;  /* 0x0000001706177224 */ /* 0x000fe200078e020d */
[----:B------:R-:W-:-:S13]  /*13b0*/  ISETP.GE.AND P0, PT, R25, R2, PT ;  /* 0x000000021900720c */ /* 0x000fda0003f06270 */
[----:B------:R-:W-:Y:S05]  /*13c0*/  @!P0 BRA `(.L_x_24) ;  /* 0x00000000003c8947 */ /* 0x000fea0003800000 */
[----:B------:R-:W0:Y:S01]  /*13d0*/  S2UR UR8, SR_CgaCtaId ;  /* 0x00000000000879c3 */ /* 0x000e220000008800 */
[----:B------:R-:W-:Y:S02]  /*13e0*/  UMOV UR5, 0x400 ;  /* 0x0000040000057882 */ /* 0x000fe40000000000 */
[----:B------:R-:W-:-:S04]  /*13f0*/  IMAD.U32 R17, RZ, RZ, UR5 ;  /* 0x00000005ff117e24 */ /* 0x000fc8000f8e00ff */
[C---:B------:R-:W-:Y:S01]  /*1400*/  VIADD R9, R17.reuse, 0x1000 ;  /* 0x0000100011097836 */ /* 0x040fe20000000000 */
[----:B------:R-:W-:Y:S02]  /*1410*/  IADD3 R11, PT, PT, R17, 0x3000, RZ ;  /* 0x00003000110b7810 */ /* 0x000fe40007ffe0ff */
[----:B0-----:R-:W-:-:S04]  /*1420*/  MOV R4, UR8 ;  /* 0x0000000800047c02 */ /* 0x001fc80008000f00 */
[C---:B------:R-:W-:Y:S02]  /*1430*/  LEA R8, R4.reuse, R9, 0x18 ;  /* 0x0000000904087211 */ /* 0x040fe400078ec0ff */
[----:B------:R-:W-:-:S03]  /*1440*/  LEA R11, R4, R11, 0x18 ;  /* 0x0000000b040b7211 */ /* 0x000fc600078ec0ff */
[----:B------:R-:W-:Y:S01]  /*1450*/  IMAD R9, R23, 0x80, R8 ;  /* 0x0000008017097824 */ /* 0x000fe200078e0208 */
[----:B------:R-:W-:-:S03]  /*1460*/  LEA R8, R10, R11, 0x8 ;  /* 0x0000000b0a087211 */ /* 0x000fc600078e40ff */
[----:B------:R-:W-:Y:S01]  /*1470*/  IMAD R9, R10, 0x4, R9 ;  /* 0x000000040a097824 */ /* 0x000fe200078e0209 */
[----:B------:R-:W-:-:S04]  /*1480*/  LEA R8, R23, R8, 0x2 ;  /* 0x0000000817087211 */ /* 0x000fc800078e10ff */
[----:B------:R0:W-:Y:S04]  /*1490*/  STS [R9], RZ ;  /* 0x000000ff09007388 */ /* 0x0001e80000000800 */
[----:B------:R0:W-:Y:S01]  /*14a0*/  STS [R8], RZ ;  /* 0x000000ff08007388 */ /* 0x0001e20000000800 */
[----:B------:R-:W-:Y:S05]  /*14b0*/  BRA `(.L_x_25) ;  /* 0x0000000000547947 */ /* 0x000fea0003800000 */
.L_x_24:
[----:B------:R-:W0:Y:S01]  /*14c0*/  S2UR UR8, SR_CgaCtaId ;  /* 0x00000000000879c3 */ /* 0x000e220000008800 */
[----:B------:R-:W-:Y:S01]  /*14d0*/  UMOV UR5, 0x400 ;  /* 0x0000040000057882 */ /* 0x000fe20000000000 */
[----:B------:R-:W-:Y:S02]  /*14e0*/  IMAD R25, R25, R6, R23 ;  /* 0x0000000619197224 */ /* 0x000fe400078e0217 */
[----:B------:R-:W-:-:S04]  /*14f0*/  IMAD.U32 R17, RZ, RZ, UR5 ;  /* 0x00000005ff117e24 */ /* 0x000fc8000f8e00ff */
[C---:B------:R-:W-:Y:S01]  /*1500*/  VIADD R11, R17.reuse, 0x1000 ;  /* 0x00001000110b7836 */ /* 0x040fe20000000000 */
[----:B------:R-:W-:Y:S01]  /*1510*/  IADD3 R27, PT, PT, R17, 0x3000, RZ ;  /* 0x00003000111b7810 */ /* 0x000fe20007ffe0ff */
[----:B------:R-:W1:Y:S01]  /*1520*/  LDC.64 R8, c[0x0][0x388] ;  /* 0x0000e200ff087b82 */ /* 0x000e620000000a00 */
[----:B0-----:R-:W-:-:S04]  /*1530*/  MOV R4, UR8 ;  /* 0x0000000800047c02 */ /* 0x001fc80008000f00 */
[C---:B------:R-:W-:Y:S02]  /*1540*/  LEA R22, R4.reuse, R11, 0x18 ;  /* 0x0000000b04167211 */ /* 0x040fe400078ec0ff */
[----:B------:R-:W-:-:S03]  /*1550*/  LEA R11, R4, R27, 0x18 ;  /* 0x0000001b040b7211 */ /* 0x000fc600078ec0ff */
[----:B------:R-:W-:Y:S01]  /*1560*/  IMAD R27, R23, 0x80, R22 ;  /* 0x00000080171b7824 */ /* 0x000fe200078e0216 */
[----:B------:R-:W-:Y:S01]  /*1570*/  LEA R22, R10, R11, 0x8 ;  /* 0x0000000b0a167211 */ /* 0x000fe200078e40ff */
[----:B-1----:R-:W-:-:S04]  /*1580*/  IMAD.WIDE R8, R25, 0x4, R8 ;  /* 0x0000000419087825 */ /* 0x002fc800078e0208 */
[----:B------:R-:W-:Y:S02]  /*1590*/  IMAD R27, R10, 0x4, R27 ;  /* 0x000000040a1b7824 */ /* 0x000fe400078e021b */
[----:B------:R-:W0:Y:S01]  /*15a0*/  LDC.64 R10, c[0x0][0x390] ;  /* 0x0000e400ff0a7b82 */ /* 0x000e220000000a00 */
[----:B------:R-:W2:Y:S01]  /*15b0*/  LDG.E.CONSTANT R8, desc[UR6][R8.64] ;  /* 0x0000000608087981 */ /* 0x000ea2000c1e9900 */
[----:B0-----:R-:W-:-:S06]  /*15c0*/  IMAD.WIDE R10, R25, 0x4, R10 ;  /* 0x00000004190a7825 */ /* 0x001fcc00078e020a */
[----:B------:R-:W3:Y:S01]  /*15d0*/  LDG.E.CONSTANT R10, desc[UR6][R10.64] ;  /* 0x000000060a0a7981 */ /* 0x000ee2000c1e9900 */
[----:B------:R-:W-:-:S03]  /*15e0*/  LEA R23, R23, R22, 0x2 ;  /* 0x0000001617177211 */ /* 0x000fc600078e10ff */
[----:B--2---:R1:W-:Y:S04]  /*15f0*/  STS [R27], R8 ;  /* 0x000000081b007388 */ /* 0x0043e80000000800 */
[----:B---3--:R1:W-:Y:S02]  /*1600*/  STS [R23], R10 ;  /* 0x0000000a17007388 */ /* 0x0083e40000000800 */
.L_x_25:
[----:B------:R-:W-:Y:S05]  /*1610*/  BSYNC.RECONVERGENT B2 ;  /* 0x0000000000027941 */ /* 0x000fea0003800200 */
.L_x_23:
[----:B------:R-:W-:Y:S01]  /*1620*/  VIADD R13, R13, UR4 ;  /* 0x000000040d0d7c36 */ /* 0x000fe20008000000 */
[----:B------:R-:W-:Y:S06]  /*1630*/  @P1 BRA `(.L_x_26) ;  /* 0xfffffffc00081947 */ /* 0x000fec000383ffff */
.L_x_22:
[----:B------:R-:W-:Y:S05]  /*1640*/  BSYNC.RECONVERGENT B1 ;  /* 0x0000000000017941 */ /* 0x000fea0003800200 */
.L_x_21:
[----:B------:R-:W-:-:S13]  /*1650*/  ISETP.GE.U32.AND P0, PT, R12, 0x3, PT ;  /* 0x000000030c00780c */ /* 0x000fda0003f06070 */
[----:B------:R-:W-:Y:S05]  /*1660*/  @!P0 BRA `(.L_x_20) ;  /* 0x0000000800f48947 */ /* 0x000fea0003800000 */
[----:B0-----:R-:W-:-:S04]  /*1670*/  IABS R9, R6 ;  /* 0x0000000600097213 */ /* 0x001fc80000000000 */
[----:B------:R-:W0:Y:S08]  /*1680*/  I2F.RP R2, R9 ;  /* 0x0000000900027306 */ /* 0x000e300000209400 */
[----:B0-----:R-:W1:Y:S02]  /*1690*/  MUFU.RCP R2, R2 ;  /* 0x0000000200027308 */ /* 0x001e640000001000 */
[----:B-1----:R-:W-:-:S06]  /*16a0*/  IADD3 R10, PT, PT, R2, 0xffffffe, RZ ;  /* 0x0ffffffe020a7810 */ /* 0x002fcc0007ffe0ff */
[----:B------:R0:W1:Y:S02]  /*16b0*/  F2I.FTZ.U32.TRUNC.NTZ R11, R10 ;  /* 0x0000000a000b7305 */ /* 0x000064000021f000 */
[----:B0-----:R-:W-:Y:S01]  /*16c0*/  MOV R10, RZ ;  /* 0x000000ff000a7202 */ /* 0x001fe20000000f00 */
[----:B-1----:R-:W-:-:S04]  /*16d0*/  IMAD.MOV R4, RZ, RZ, -R11 ;  /* 0x000000ffff047224 */ /* 0x002fc800078e0a0b */
[----:B------:R-:W-:-:S04]  /*16e0*/  IMAD R15, R4, R9, RZ ;  /* 0x00000009040f7224 */ /* 0x000fc800078e02ff */
[----:B------:R-:W-:-:S07]  /*16f0*/  IMAD.HI.U32 R8, R11, R15, R10 ;  /* 0x0000000f0b087227 */ /* 0x000fce00078e000a */
.L_x_27:
[----:B------:R-:W-:Y:S01]  /*1700*/  IABS R2, R13 ;  /* 0x0000000d00027213 */ /* 0x000fe20000000000 */
[----:B------:R-:W-:Y:S01]  /*1710*/  IMAD.U32 R6, RZ, RZ, UR9 ;  /* 0x00000009ff067e24 */ /* 0x000fe2000f8e00ff */
[----:B------:R-:W0:Y:S03]  /*1720*/  LDC R26, c[0x0][0x3b8] ;  /* 0x0000ee00ff1a7b82 */ /* 0x000e260000000800 */
[----:B------:R-:W-:Y:S01]  /*1730*/  IMAD.HI.U32 R8, R8, R2, RZ ;  /* 0x0000000208087227 */ /* 0x000fe200078e00ff */
[-C--:B------:R-:W-:Y:S02]  /*1740*/  IABS R15, R6.reuse ;  /* 0x00000006000f7213 */ /* 0x080fe40000000000 */
[----:B------:R-:W-:Y:S02]  /*1750*/  LOP3.LUT R21, RZ, R6, RZ, 0x33, !PT ;  /* 0x00000006ff157212 */ /* 0x000fe400078e33ff */
[----:B------:R-:W-:-:S05]  /*1760*/  IADD3 R4, PT, PT, -R8, RZ, RZ ;  /* 0x000000ff08047210 */ /* 0x000fca0007ffe1ff */
[----:B------:R-:W-:-:S05]  /*1770*/  IMAD R2, R15, R4, R2 ;  /* 0x000000040f027224 */ /* 0x000fca00078e0202 */
[----:B------:R-:W-:-:S13]  /*1780*/  ISETP.GT.U32.AND P1, PT, R9, R2, PT ;  /* 0x000000020900720c */ /* 0x000fda0003f24070 */
[----:B------:R-:W-:Y:S01]  /*1790*/  @!P1 IMAD.IADD R2, R2, 0x1, -R15 ;  /* 0x0000000102029824 */ /* 0x000fe200078e0a0f */
[----:B------:R-:W-:-:S04]  /*17a0*/  @!P1 IADD3 R8, PT, PT, R8, 0x1, RZ ;  /* 0x0000000108089810 */ /* 0x000fc80007ffe0ff */
[----:B------:R-:W-:Y:S02]  /*17b0*/  ISETP.GE.U32.AND P0, PT, R2, R9, PT ;  /* 0x000000090200720c */ /* 0x000fe40003f06070 */
[----:B------:R-:W-:-:S04]  /*17c0*/  LOP3.LUT R2, R13, R6, RZ, 0x3c, !PT ;  /* 0x000000060d027212 */ /* 0x000fc800078e3cff */
[----:B------:R-:W-:Y:S01]  /*17d0*/  ISETP.GE.AND P2, PT, R2, RZ, PT ;  /* 0x000000ff0200720c */ /* 0x000fe20003f46270 */
[----:B------:R-:W-:-:S06]  /*17e0*/  IMAD.U32 R2, RZ, RZ, UR10 ;  /* 0x0000000aff027e24 */ /* 0x000fcc000f8e00ff */
[----:B------:R-:W-:Y:S01]  /*17f0*/  @P0 VIADD R8, R8, 0x1 ;  /* 0x0000000108080836 */ /* 0x000fe20000000000 */
[----:B------:R-:W-:-:S05]  /*1800*/  ISETP.NE.AND P0, PT, R6, RZ, PT ;  /* 0x000000ff0600720c */ /* 0x000fca0003f05270 */
[----:B------:R-:W-:-:S04]  /*1810*/  @!P2 IADD3 R8, PT, PT, -R8, RZ, RZ ;  /* 0x000000ff0808a210 */ /* 0x000fc80007ffe1ff */
[----:B------:R-:W-:-:S04]  /*1820*/  SEL R25, R21, R8, !P0 ;  /* 0x0000000815197207 */ /* 0x000fc80004000000 */
[----:B0-----:R-:W-:Y:S01]  /*1830*/  LEA R17, R26, R25, 0x5 ;  /* 0x000000191a117211 */ /* 0x001fe200078e28ff */
[----:B------:R-:W-:-:S03]  /*1840*/  IMAD.MOV R27, RZ, RZ, -R25 ;  /* 0x000000ffff1b7224 */ /* 0x000fc600078e0a19 */
[----:B------:R-:W-:Y:S01]  /*1850*/  ISETP.GE.AND P1, PT, R17, R2, PT ;  /* 0x000000021100720c */ /* 0x000fe20003f26270 */
[----:B------:R-:W-:-:S12]  /*1860*/  IMAD R27, R6, R27, R13 ;  /* 0x0000001b061b7224 */ /* 0x000fd800078e020d */
[----:B------:R-:W0:Y:S01]  /*1870*/  @!P1 LDC.64 R10, c[0x0][0x388] ;  /* 0x0000e200ff0a9b82 */ /* 0x000e220000000a00 */
[----:B------:R-:W-:-:S07]  /*1880*/  @!P1 IMAD R17, R17, R6, R27 ;  /* 0x0000000611119224 */ /* 0x000fce00078e021b */
[----:B------:R-:W1:Y:S01]  /*1890*/  @!P1 LDC.64 R8, c[0x0][0x390] ;  /* 0x0000e400ff089b82 */ /* 0x000e620000000a00 */
[----:B0-----:R-:W-:-:S05]  /*18a0*/  @!P1 IMAD.WIDE R22, R17, 0x4, R10 ;  /* 0x0000000411169825 */ /* 0x001fca00078e020a */
[----:B------:R-:W2:Y:S01]  /*18b0*/  @!P1 LDG.E.CONSTANT R12, desc[UR6][R22.64] ;  /* 0x00000006160c9981 */ /* 0x000ea2000c1e9900 */
[----:B-1----:R-:W-:-:S05]  /*18c0*/  @!P1 IMAD.WIDE R10, R17, 0x4, R8 ;  /* 0x00000004110a9825 */ /* 0x002fca00078e0208 */
[----:B------:R0:W3:Y:S01]  /*18d0*/  @!P1 LDG.E.CONSTANT R24, desc[UR6][R10.64] ;  /* 0x000000060a189981 */ /* 0x0000e2000c1e9900 */
[----:B------:R-:W1:Y:S01]  /*18e0*/  I2F.RP R14, R15 ;  /* 0x0000000f000e7306 */ /* 0x000e620000209400 */
[----:B------:R-:W-:Y:S01]  /*18f0*/  IMAD.MOV.U32 R8, RZ, RZ, RZ ;  /* 0x000000ffff087224 */ /* 0x000fe200078e00ff */
[----:B------:R-:W-:Y:S01]  /*1900*/  IADD3 R13, PT, PT, R13, UR4, RZ ;  /* 0x000000040d0d7c10 */ /* 0x000fe2000fffe0ff */
[----:B------:R-:W4:Y:S01]  /*1910*/  S2UR UR8, SR_CgaCtaId ;  /* 0x00000000000879c3 */ /* 0x000f220000008800 */
[----:B------:R-:W-:-:S04]  /*1920*/  UMOV UR5, 0x400 ;  /* 0x0000040000057882 */ /* 0x000fc80000000000 */
[----:B-1----:R-:W1:Y:S02]  /*1930*/  MUFU.RCP R14, R14 ;  /* 0x0000000e000e7308 */ /* 0x002e640000001000 */
[----:B-1----:R-:W-:-:S06]  /*1940*/  IADD3 R17, PT, PT, R14, 0xffffffe, RZ ;  /* 0x0ffffffe0e117810 */ /* 0x002fcc0007ffe0ff */
[----:B------:R1:W4:Y:S02]  /*1950*/  F2I.FTZ.U32.TRUNC.NTZ R9, R17 ;  /* 0x0000001100097305 */ /* 0x000324000021f000 */
[----:B-1----:R-:W-:-:S05]  /*1960*/  @!P1 IMAD.U32 R17, RZ, RZ, UR5 ;  /* 0x00000005ff119e24 */ /* 0x002fca000f8e00ff */
[C---:B0-----:R-:W-:Y:S01]  /*1970*/  @!P1 IADD3 R11, PT, PT, R17.reuse, 0x1000, RZ ;  /* 0x00001000110b9810 */ /* 0x041fe20007ffe0ff */
[----:B----4-:R-:W-:Y:S01]  /*1980*/  IMAD.MOV R4, RZ, RZ, -R9 ;  /* 0x000000ffff047224 */ /* 0x010fe200078e0a09 */
[----:B------:R-:W-:Y:S02]  /*1990*/  @!P1 IADD3 R23, PT, PT, R17, 0x3000, RZ ;  /* 0x0000300011179810 */ /* 0x000fe40007ffe0ff */
[----:B------:R-:W-:Y:S01]  /*19a0*/  @P1 MOV R17, UR5 ;  /* 0x0000000500111c02 */ /* 0x000fe20008000f00 */
[----:B------:R-:W-:Y:S01]  /*19b0*/  IMAD R29, R4, R15, RZ ;  /* 0x0000000f041d7224 */ /* 0x000fe200078e02ff */
[----:B------:R-:W-:-:S03]  /*19c0*/  IABS R4, R13 ;  /* 0x0000000d00047213 */ /* 0x000fc60000000000 */
[----:B------:R-:W-:-:S06]  /*19d0*/  IMAD.HI.U32 R8, R9, R29, R8 ;  /* 0x0000001d09087227 */ /* 0x000fcc00078e0008 */
[----:B------:R-:W-:-:S05]  /*19e0*/  IMAD.HI.U32 R10, R8, R4, RZ ;  /* 0x00000004080a7227 */ /* 0x000fca00078e00ff */
[----:B------:R-:W-:-:S05]  /*19f0*/  IADD3 R9, PT, PT, -R10, RZ, RZ ;  /* 0x000000ff0a097210 */ /* 0x000fca0007ffe1ff */
[----:B------:R-:W-:Y:S02]  /*1a00*/  IMAD R4, R15, R9, R4 ;  /* 0x000000090f047224 */ /* 0x000fe400078e0204 */
[----:B------:R-:W-:-:S05]  /*1a10*/  IMAD.MOV.U32 R9, RZ, RZ, R15 ;  /* 0x000000ffff097224 */ /* 0x000fca00078e000f */
[----:B------:R-:W-:-:S13]  /*1a20*/  ISETP.GT.U32.AND P3, PT, R9, R4, PT ;  /* 0x000000040900720c */ /* 0x000fda0003f64070 */
[----:B------:R-:W-:Y:S01]  /*1a30*/  @!P3 IADD3 R4, PT, PT, R4, -R15, RZ ;  /* 0x8000000f0404b210 */ /* 0x000fe20007ffe0ff */
[----:B------:R-:W-:-:S03]  /*1a40*/  @!P3 VIADD R10, R10, 0x1 ;  /* 0x000000010a0ab836 */ /* 0x000fc60000000000 */
[----:B------:R-:W-:Y:S02]  /*1a50*/  ISETP.GE.U32.AND P2, PT, R4, R9, PT ;  /* 0x000000090400720c */ /* 0x000fe40003f46070 */
[----:B------:R-:W-:-:S04]  /*1a60*/  LOP3.LUT R4, R13, R6, RZ, 0x3c, !PT ;  /* 0x000000060d047212 */ /* 0x000fc800078e3cff */
[----:B------:R-:W-:Y:S02]  /*1a70*/  ISETP.GE.AND P4, PT, R4, RZ, PT ;  /* 0x000000ff0400720c */ /* 0x000fe40003f86270 */
[----:B------:R-:W-:-:S04]  /*1a80*/  @!P1 MOV R4, UR8 ;  /* 0x0000000800049c02 */ /* 0x000fc80008000f00 */
[----:B------:R-:W-:Y:S01]  /*1a90*/  @!P1 LEA R20, R4, R11, 0x18 ;  /* 0x0000000b04149211 */ /* 0x000fe200078ec0ff */
[----:B------:R-:W-:Y:S01]  /*1aa0*/  @P2 VIADD R10, R10, 0x1 ;  /* 0x000000010a0a2836 */ /* 0x000fe20000000000 */
[----:B------:R-:W-:Y:S01]  /*1ab0*/  @!P1 LEA R14, R4, R23, 0x18 ;  /* 0x00000017040e9211 */ /* 0x000fe200078ec0ff */
[----:B------:R-:W-:-:S03]  /*1ac0*/  @P1 IMAD.U32 R4, RZ, RZ, UR8 ;  /* 0x00000008ff041e24 */ /* 0x000fc6000f8e00ff */
[----:B------:R-:W-:Y:S01]  /*1ad0*/  MOV R22, R10 ;  /* 0x0000000a00167202 */ /* 0x000fe20000000f00 */
[----:B------:R-:W-:-:S04]  /*1ae0*/  @!P1 IMAD R10, R27, 0x80, R20 ;  /* 0x000000801b0a9824 */ /* 0x000fc800078e0214 */
[----:B------:R-:W-:Y:S01]  /*1af0*/  @!P4 IMAD.MOV R22, RZ, RZ, -R22 ;  /* 0x000000ffff16c224 */ /* 0x000fe200078e0a16 */
[C---:B------:R-:W-:Y:S01]  /*1b00*/  @!P1 LEA R11, R25.reuse, R10, 0x2 ;  /* 0x0000000a190b9211 */ /* 0x040fe200078e10ff */
[----:B------:R-:W-:-:S03]  /*1b10*/  @!P1 IMAD R10, R25, 0x100, R14 ;  /* 0x00000100190a9824 */ /* 0x000fc600078e020e */
[----:B------:R-:W-:Y:S01]  /*1b20*/  SEL R23, R21, R22, !P0 ;  /* 0x0000001615177207 */ /* 0x000fe20004000000 */
[----:B------:R-:W-:Y:S01]  /*1b30*/  @!P1 IMAD R28, R27, 0x4, R10 ;  /* 0x000000041b1c9824 */ /* 0x000fe200078e020a */
[C---:B------:R-:W-:Y:S01]  /*1b40*/  @P1 IADD3 R10, PT, PT, R17.reuse, 0x1000, RZ ;  /* 0x00001000110a1810 */ /* 0x040fe20007ffe0ff */
[----:B------:R-:W-:Y:S01]  /*1b50*/  @P1 VIADD R22, R17, 0x3000 ;  /* 0x0000300011161836 */ /* 0x000fe20000000000 */
[----:B------:R-:W-:Y:S02]  /*1b60*/  LEA R29, R26, R23, 0x5 ;  /* 0x000000171a1d7211 */ /* 0x000fe400078e28ff */
[C---:B------:R-:W-:Y:S02]  /*1b70*/  @P1 LEA R20, R4.reuse, R10, 0x18 ;  /* 0x0000000a04141211 */ /* 0x040fe400078ec0ff */
[----:B------:R-:W-:Y:S02]  /*1b80*/  ISETP.GE.AND P2, PT, R29, R2, PT ;  /* 0x000000021d00720c */ /* 0x000fe40003f46270 */
[----:B------:R-:W-:-:S02]  /*1b90*/  @P1 LEA R14, R4, R22, 0x18 ;  /* 0x00000016040e1211 */ /* 0x000fc400078ec0ff */
[----:B------:R-:W-:-:S05]  /*1ba0*/  @P1 LEA R22, R27, R20, 0x7 ;  /* 0x000000141b161211 */ /* 0x000fca00078e38ff */
[C---:B------:R-:W-:Y:S01]  /*1bb0*/  @P1 IMAD R22, R25.reuse, 0x4, R22 ;  /* 0x0000000419161824 */ /* 0x040fe200078e0216 */
[----:B--2---:R0:W-:Y:S04]  /*1bc0*/  @!P1 STS [R11], R12 ;  /* 0x0000000c0b009388 */ /* 0x0041e80000000800 */
[----:B---3--:R1:W-:Y:S01]  /*1bd0*/  @!P1 STS [R28], R24 ;  /* 0x000000181c009388 */ /* 0x0083e20000000800 */
[----:B0-----:R-:W1:Y:S01]  /*1be0*/  @!P2 LDC.64 R10, c[0x0][0x388] ;  /* 0x0000e200ff0aab82 */ /* 0x001e620000000a00 */
[----:B------:R-:W-:Y:S02]  /*1bf0*/  @P1 LEA R12, R25, R14, 0x8 ;  /* 0x0000000e190c1211 */ /* 0x000fe400078e40ff */
[----:B------:R-:W-:-:S03]  /*1c00*/  IADD3 R25, PT, PT, -R23, RZ, RZ ;  /* 0x000000ff17197210 */ /* 0x000fc60007ffe1ff */
[----:B------:R-:W-:Y:S02]  /*1c10*/  @P1 IMAD R12, R27, 0x4, R12 ;  /* 0x000000041b0c1824 */ /* 0x000fe400078e020c */
[----:B------:R-:W-:-:S04]  /*1c20*/  IMAD R25, R6, R25, R13 ;  /* 0x0000001906197224 */ /* 0x000fc800078e020d */
[----:B------:R-:W-:-:S04]  /*1c30*/  @!P2 IMAD R27, R29, R6, R25 ;  /* 0x000000061d1ba224 */ /* 0x000fc800078e0219 */
[C---:B-1----:R-:W-:Y:S02]  /*1c40*/  @!P2 IMAD.WIDE R28, R27.reuse, 0x4, R10 ;  /* 0x000000041b1ca825 */ /* 0x042fe400078e020a */
[----:B------:R-:W0:Y:S04]  /*1c50*/  @!P2 LDC.64 R10, c[0x0][0x390] ;  /* 0x0000e400ff0aab82 */ /* 0x000e280000000a00 */
[----:B------:R-:W2:Y:S04]  /*1c60*/  @!P2 LDG.E.CONSTANT R28, desc[UR6][R28.64] ;  /* 0x000000061c1ca981 */ /* 0x000ea8000c1e9900 */
[----:B------:R1:W-:Y:S01]  /*1c70*/  @P1 STS [R22], RZ ;  /* 0x000000ff16001388 */ /* 0x0003e20000000800 */
[----:B0-----:R-:W-:-:S06]  /*1c80*/  @!P2 IMAD.WIDE R10, R27, 0x4, R10 ;  /* 0x000000041b0aa825 */ /* 0x001fcc00078e020a */
[----:B------:R0:W3:Y:S01]  /*1c90*/  @!P2 LDG.E.CONSTANT R10, desc[UR6][R10.64] ;  /* 0x000000060a0aa981 */ /* 0x0000e2000c1e9900 */
[----:B------:R-:W-:Y:S01]  /*1ca0*/  IADD3 R13, PT, PT, R13, UR4, RZ ;  /* 0x000000040d0d7c10 */ /* 0x000fe2000fffe0ff */
[----:B------:R-:W-:Y:S02]  /*1cb0*/  @P2 IMAD R24, R25, 0x80, R20 ;  /* 0x0000008019182824 */ /* 0x000fe400078e0214 */
[----:B------:R4:W-:Y:S01]  /*1cc0*/  @P1 STS [R12], RZ ;  /* 0x000000ff0c001388 */ /* 0x0009e20000000800 */
[----:B-1----:R-:W-:Y:S01]  /*1cd0*/  IABS R22, R13 ;  /* 0x0000000d00167213 */ /* 0x002fe20000000000 */
[C---:B------:R-:W-:Y:S01]  /*1ce0*/  @P2 IMAD R27, R23.reuse, 0x100, R14 ;  /* 0x00000100171b2824 */ /* 0x040fe200078e020e */
[----:B------:R-:W-:Y:S02]  /*1cf0*/  @P2 LEA R24, R23, R24, 0x2 ;  /* 0x0000001817182211 */ /* 0x000fe400078e10ff */
[C---:B0-----:R-:W-:Y:S01]  /*1d00*/  @!P2 LEA R11, R25.reuse, R20, 0x7 ;  /* 0x00000014190ba211 */ /* 0x041fe200078e38ff */
[----:B------:R-:W-:-:S02]  /*1d10*/  @P2 IMAD R27, R25, 0x4, R27 ;  /* 0x00000004191b2824 */ /* 0x000fc400078e021b */
[----:B------:R-:W-:Y:S02]  /*1d20*/  @P2 STS [R24], RZ ;  /* 0x000000ff18002388 */ /* 0x000fe40000000800 */
[----:B------:R-:W-:Y:S02]  /*1d30*/  @!P2 IMAD R29, R23, 0x4, R11 ;  /* 0x00000004171da824 */ /* 0x000fe400078e020b */
[----:B------:R0:W-:Y:S01]  /*1d40*/  @P2 STS [R27], RZ ;  /* 0x000000ff1b002388 */ /* 0x0001e20000000800 */
[----:B------:R-:W-:-:S05]  /*1d50*/  IMAD.HI.U32 R11, R8, R22, RZ ;  /* 0x00000016080b7227 */ /* 0x000fca00078e00ff */
[----:B----4-:R-:W-:-:S05]  /*1d60*/  IADD3 R12, PT, PT, -R11, RZ, RZ ;  /* 0x000000ff0b0c7210 */ /* 0x010fca0007ffe1ff */
[----:B------:R-:W-:-:S05]  /*1d70*/  IMAD R12, R15, R12, R22 ;  /* 0x0000000c0f0c7224 */ /* 0x000fca00078e0216 */
[----:B------:R-:W-:-:S13]  /*1d80*/  ISETP.GT.U32.AND P3, PT, R9, R12, PT ;  /* 0x0000000c0900720c */ /* 0x000fda0003f64070 */
[----:B------:R-:W-:Y:S01]  /*1d90*/  @!P3 IMAD.IADD R12, R12, 0x1, -R15 ;  /* 0x000000010c0cb824 */ /* 0x000fe200078e0a0f */
[----:B------:R-:W-:-:S04]  /*1da0*/  @!P3 IADD3 R11, PT, PT, R11, 0x1, RZ ;  /* 0x000000010b0bb810 */ /* 0x000fc80007ffe0ff */
[----:B------:R-:W-:Y:S02]  /*1db0*/  ISETP.GE.U32.AND P1, PT, R12, R9, PT ;  /* 0x000000090c00720c */ /* 0x000fe40003f26070 */
[----:B------:R-:W-:-:S04]  /*1dc0*/  LOP3.LUT R12, R13, R6, RZ, 0x3c, !PT ;  /* 0x000000060d0c7212 */ /* 0x000fc800078e3cff */
[----:B------:R-:W-:Y:S02]  /*1dd0*/  ISETP.GE.AND P4, PT, R12, RZ, PT ;  /* 0x000000ff0c00720c */ /* 0x000fe40003f86270 */
[----:B------:R-:W-:-:S05]  /*1de0*/  @!P2 LEA R12, R23, R14, 0x8 ;  /* 0x0000000e170ca211 */ /* 0x000fca00078e40ff */
[----:B------:R-:W-:-:S06]  /*1df0*/  @P1 VIADD R11, R11, 0x1 ;  /* 0x000000010b0b1836 */ /* 0x000fcc0000000000 */
[----:B------:R-:W-:-:S04]  /*1e00*/  @!P4 IADD3 R11, PT, PT, -R11, RZ, RZ ;  /* 0x000000ff0b0bc210 */ /* 0x000fc80007ffe1ff */
[----:B------:R-:W-:-:S05]  /*1e10*/  SEL R11, R21, R11, !P0 ;  /* 0x0000000b150b7207 */ /* 0x000fca0004000000 */
[--C-:B0-----:R-:W-:Y:S02]  /*1e20*/  IMAD R27, R26, 0x20, R11.reuse ;  /* 0x000000201a1b7824 */ /* 0x101fe400078e020b */
[----:B------:R-:W-:-:S03]  /*1e30*/  IMAD.MOV R23, RZ, RZ, -R11 ;  /* 0x000000ffff177224 */ /* 0x000fc600078e0a0b */
[----:B------:R-:W-:Y:S01]  /*1e40*/  ISETP.GE.AND P1, PT, R27, R2, PT ;  /* 0x000000021b00720c */ /* 0x000fe20003f26270 */
[----:B------:R-:W-:Y:S02]  /*1e50*/  IMAD R23, R6, R23, R13 ;  /* 0x0000001706177224 */ /* 0x000fe400078e020d */
[----:B------:R-:W-:-:S10]  /*1e60*/  VIADD R13, R13, UR4 ;  /* 0x000000040d0d7c36 */ /* 0x000fd40008000000 */
[----:B------:R-:W-:Y:S01]  /*1e70*/  @!P1 LEA R22, R23, R20, 0x7 ;  /* 0x0000001417169211 */ /* 0x000fe200078e38ff */
[----:B------:R-:W-:Y:S01]  /*1e80*/  @!P1 IMAD R27, R27, R6, R23 ;  /* 0x000000061b1b9224 */ /* 0x000fe200078e0217 */
[----:B------:R-:W-:Y:S01]  /*1e90*/  @!P1 LEA R24, R11, R14, 0x8 ;  /* 0x0000000e0b189211 */ /* 0x000fe200078e40ff */
[----:B--2---:R0:W-:Y:S02]  /*1ea0*/  @!P2 STS [R29], R28 ;  /* 0x0000001c1d00a388 */ /* 0x0041e40000000800 */
[----:B0-----:R-:W-:Y:S01]  /*1eb0*/  @!P2 LEA R28, R25, R12, 0x2 ;  /* 0x0000000c191ca211 */ /* 0x001fe200078e10ff */
[----:B------:R-:W-:-:S04]  /*1ec0*/  @P1 IMAD R12, R23, 0x80, R20 ;  /* 0x00000080170c1824 */ /* 0x000fc800078e0214 */
[C---:B------:R-:W-:Y:S01]  /*1ed0*/  @P1 IMAD R29, R11.reuse, 0x4, R12 ;  /* 0x000000040b1d1824 */ /* 0x040fe200078e020c */
[C---:B------:R-:W-:Y:S01]  /*1ee0*/  @!P1 LEA R12, R11.reuse, R22, 0x2 ;  /* 0x000000160b0c9211 */ /* 0x040fe200078e10ff */
[----:B------:R-:W-:-:S04]  /*1ef0*/  @P1 IMAD R22, R11, 0x100, R14 ;  /* 0x000001000b161824 */ /* 0x000fc800078e020e */
[C---:B------:R-:W-:Y:S01]  /*1f00*/  @P1 IMAD R22, R23.reuse, 0x4, R22 ;  /* 0x0000000417161824 */ /* 0x040fe200078e0216 */
[----:B------:R-:W-:Y:S02]  /*1f10*/  @!P1 LEA R23, R23, R24, 0x2 ;  /* 0x0000001817179211 */ /* 0x000fe400078e10ff */
[----:B------:R-:W0:Y:S01]  /*1f20*/  @!P1 LDC.64 R24, c[0x0][0x388] ;  /* 0x0000e200ff189b82 */ /* 0x000e220000000a00 */
[----:B---3--:R1:W-:Y:S04]  /*1f30*/  @!P2 STS [R28], R10 ;  /* 0x0000000a1c00a388 */ /* 0x0083e80000000800 */
[----:B------:R2:W-:Y:S04]  /*1f40*/  @P1 STS [R29], RZ ;  /* 0x000000ff1d001388 */ /* 0x0005e80000000800 */
[----:B------:R3:W-:Y:S01]  /*1f50*/  @P1 STS [R22], RZ ;  /* 0x000000ff16001388 */ /* 0x0007e20000000800 */
[----:B-1----:R-:W1:Y:S01]  /*1f60*/  @!P1 LDC.64 R10, c[0x0][0x390] ;  /* 0x0000e400ff0a9b82 */ /* 0x002e620000000a00 */
[----:B------:R-:W-:Y:S01]  /*1f70*/  IABS R28, R13 ;  /* 0x0000000d001c7213 */ /* 0x000fe20000000000 */
[----:B0-----:R-:W-:-:S06]  /*1f80*/  @!P1 IMAD.WIDE R24, R27, 0x4, R24 ;  /* 0x000000041b189825 */ /* 0x001fcc00078e0218 */
[----:B------:R-:W4:Y:S01]  /*1f90*/  @!P1 LDG.E.CONSTANT R25, desc[UR6][R24.64] ;  /* 0x0000000618199981 */ /* 0x000f22000c1e9900 */
[----:B-1----:R-:W-:-:S04]  /*1fa0*/  @!P1 IMAD.WIDE R10, R27, 0x4, R10 ;  /* 0x000000041b0a9825 */ /* 0x002fc800078e020a */
[----:B------:R-:W-:Y:S01]  /*1fb0*/  IMAD.HI.U32 R27, R8, R28, RZ ;  /* 0x0000001c081b7227 */ /* 0x000fe200078e00ff */
[----:B------:R0:W3:Y:S04]  /*1fc0*/  @!P1 LDG.E.CONSTANT R22, desc[UR6][R10.64] ;  /* 0x000000060a169981 */ /* 0x0000e8000c1e9900 */
[----:B--2---:R-:W-:-:S05]  /*1fd0*/  IADD3 R29, PT, PT, -R27, RZ, RZ ;  /* 0x000000ff1b1d7210 */ /* 0x004fca0007ffe1ff */
[----:B------:R-:W-:-:S05]  /*1fe0*/  IMAD R28, R15, R29, R28 ;  /* 0x0000001d0f1c7224 */ /* 0x000fca00078e021c */
[----:B------:R-:W-:-:S13]  /*1ff0*/  ISETP.GT.U32.AND P3, PT, R9, R28, PT ;  /* 0x0000001c0900720c */ /* 0x000fda0003f64070 */
[----:B------:R-:W-:Y:S01]  /*2000*/  @!P3 IMAD.IADD R28, R28, 0x1, -R15 ;  /* 0x000000011c1cb824 */ /* 0x000fe200078e0a0f */
[----:B------:R-:W-:Y:S02]  /*2010*/  LOP3.LUT R15, R13, R6, RZ, 0x3c, !PT ;  /* 0x000000060d0f7212 */ /* 0x000fe400078e3cff */
[----:B------:R-:W-:Y:S02]  /*2020*/  @!P3 IADD3 R27, PT, PT, R27, 0x1, RZ ;  /* 0x000000011b1bb810 */ /* 0x000fe40007ffe0ff */
[----:B------:R-:W-:Y:S02]  /*2030*/  ISETP.GE.U32.AND P2, PT, R28, R9, PT ;  /* 0x000000091c00720c */ /* 0x000fe40003f46070 */
[----:B------:R-:W-:-:S11]  /*2040*/  ISETP.GE.AND P4, PT, R15, RZ, PT ;  /* 0x000000ff0f00720c */ /* 0x000fd60003f86270 */
[----:B------:R-:W-:-:S05]  /*2050*/  @P2 VIADD R27, R27, 0x1 ;  /* 0x000000011b1b2836 */ /* 0x000fca0000000000 */
[----:B------:R-:W-:-:S04]  /*2060*/  @!P4 IADD3 R27, PT, PT, -R27, RZ, RZ ;  /* 0x000000ff1b1bc210 */ /* 0x000fc80007ffe1ff */
[----:B------:R-:W-:-:S04]  /*2070*/  SEL R21, R21, R27, !P0 ;  /* 0x0000001b15157207 */ /* 0x000fc80004000000 */
[----:B------:R-:W-:Y:S01]  /*2080*/  IADD3 R15, PT, PT, -R21, RZ, RZ ;  /* 0x000000ff150f7210 */ /* 0x000fe20007ffe1ff */
[----:B------:R-:W-:-:S04]  /*2090*/  IMAD R29, R26, 0x20, R21 ;  /* 0x000000201a1d7824 */ /* 0x000fc800078e0215 */
[----:B------:R-:W-:Y:S01]  /*20a0*/  IMAD R15, R6, R15, R13 ;  /* 0x0000000f060f7224 */ /* 0x000fe200078e020d */
[----:B------:R-:W-:-:S13]  /*20b0*/  ISETP.GE.AND P0, PT, R29, R2, PT ;  /* 0x000000021d00720c */ /* 0x000fda0003f06270 */
[----:B0-----:R-:W0:Y:S01]  /*20c0*/  @!P0 LDC.64 R10, c[0x0][0x388] ;  /* 0x0000e200ff0a8b82 */ /* 0x001e220000000a00 */
[----:B------:R-:W-:-:S04]  /*20d0*/  @!P0 IMAD R29, R29, R6, R15 ;  /* 0x000000061d1d8224 */ /* 0x000fc800078e020f */
[----:B0-----:R-:W-:-:S03]  /*20e0*/  @!P0 IMAD.WIDE R26, R29, 0x4, R10 ;  /* 0x000000041d1a8825 */ /* 0x001fc600078e020a */
[----:B------:R-:W0:Y:S03]  /*20f0*/  @!P0 LDC.64 R10, c[0x0][0x390] ;  /* 0x0000e400ff0a8b82 */ /* 0x000e260000000a00 */
[----:B------:R-:W2:Y:S01]  /*2100*/  @!P0 LDG.E.CONSTANT R26, desc[UR6][R26.64] ;  /* 0x000000061a1a8981 */ /* 0x000ea2000c1e9900 */
[----:B0-----:R-:W-:-:S06]  /*2110*/  @!P0 IMAD.WIDE R10, R29, 0x4, R10 ;  /* 0x000000041d0a8825 */ /* 0x001fcc00078e020a */
[----:B------:R-:W2:Y:S01]  /*2120*/  @!P0 LDG.E.CONSTANT R10, desc[UR6][R10.64] ;  /* 0x000000060a0a8981 */ /* 0x000ea2000c1e9900 */
[C---:B------:R-:W-:Y:S01]  /*2130*/  @P0 IMAD R24, R15.reuse, 0x80, R20 ;  /* 0x000000800f180824 */ /* 0x040fe200078e0214 */
[----:B------:R-:W-:Y:S01]  /*2140*/  @!P0 LEA R28, R15, R20, 0x7 ;  /* 0x000000140f1c8211 */ /* 0x000fe200078e38ff */
[C---:B------:R-:W-:Y:S01]  /*2150*/  @P0 IMAD R20, R21.reuse, 0x100, R14 ;  /* 0x0000010015140824 */ /* 0x040fe200078e020e */
[C---:B------:R-:W-:Y:S01]  /*2160*/  @!P0 LEA R14, R21.reuse, R14, 0x8 ;  /* 0x0000000e150e8211 */ /* 0x040fe200078e40ff */
[C---:B------:R-:W-:Y:S01]  /*2170*/  @P0 IMAD R24, R21.reuse, 0x4, R24 ;  /* 0x0000000415180824 */ /* 0x040fe200078e0218 */
[----:B------:R-:W-:Y:S01]  /*2180*/  @!P0 LEA R21, R21, R28, 0x2 ;  /* 0x0000001c15158211 */ /* 0x000fe200078e10ff */
[C---:B------:R-:W-:Y:S01]  /*2190*/  @P0 IMAD R20, R15.reuse, 0x4, R20 ;  /* 0x000000040f140824 */ /* 0x040fe200078e0214 */
[----:B------:R-:W-:Y:S01]  /*21a0*/  @!P0 LEA R15, R15, R14, 0x2 ;  /* 0x0000000e0f0f8211 */ /* 0x000fe200078e10ff */
[----:B------:R-:W-:Y:S01]  /*21b0*/  VIADD R13, R13, UR4 ;  /* 0x000000040d0d7c36 */ /* 0x000fe20008000000 */
[----:B----4-:R4:W-:Y:S04]  /*21c0*/  @!P1 STS [R12], R25 ;  /* 0x000000190c009388 */ /* 0x0109e80000000800 */
[----:B---3--:R4:W-:Y:S04]  /*21d0*/  @!P1 STS [R23], R22 ;  /* 0x0000001617009388 */ /* 0x0089e80000000800 */
[----:B------:R4:W-:Y:S04]  /*21e0*/  @P0 STS [R24], RZ ;  /* 0x000000ff18000388 */ /* 0x0009e80000000800 */
[----:B------:R4:W-:Y:S04]  /*21f0*/  @P0 STS [R20], RZ ;  /* 0x000000ff14000388 */ /* 0x0009e80000000800 */
[----:B--2---:R4:W-:Y:S04]  /*2200*/  @!P0 STS [R21], R26 ;  /* 0x0000001a15008388 */ /* 0x0049e80000000800 */
[----:B------:R4:W-:Y:S01]  /*2210*/  @!P0 STS [R15], R10 ;  /* 0x0000000a0f008388 */ /* 0x0009e20000000800 */
[----:B------:R-:W-:-:S13]  /*2220*/  ISETP.GE.AND P0, PT, R13, R5, PT ;  /* 0x000000050d00720c */ /* 0x000fda0003f06270 */
[----:B----4-:R-:W-:Y:S05]  /*2230*/  @!P0 BRA `(.L_x_27) ;  /* 0xfffffff400308947 */ /* 0x010fea000383ffff */
.L_x_20:
[----:B------:R-:W-:Y:S05]  /*2240*/  BSYNC.RECONVERGENT B0 ;  /* 0x0000000000007941 */ /* 0x000fea0003800200 */
.L_x_19:
[----:B------:R-:W-:Y:S01]  /*2250*/  BAR.SYNC.DEFER_BLOCKING 0x0 ;  /* 0x0000000000007b1d */ /* 0x000fe20000010000 */
[----:B------:R-:W-:Y:S01]  /*2260*/  ISETP.GE.AND P0, PT, R6, 0x1, PT ;  /* 0x000000010600780c */ /* 0x000fe20003f06270 */
[----:B------:R-:W-:-:S04]  /*2270*/  HFMA2 R25, -RZ, RZ, 0, 0 ;  /* 0x00000000ff197431 */ /* 0x000fc800000001ff */
[----:B------:R-:W-:Y:S08]  /*2280*/  BSSY.RECONVERGENT B0, `(.L_x_28) ;  /* 0x000007f000007945 */ /* 0x000ff00003800200 */
[----:B------:R-:W-:Y:S05]  /*2290*/  @!P0 BRA `(.L_x_29) ;  /* 0x0000000400f48947 */ /* 0x000fea0003800000 */
[C---:B------:R-:W-:Y:S01]  /*22a0*/  ISETP.GE.U32.AND P0, PT, R6.reuse, 0x10, PT ;  /* 0x000000100600780c */ /* 0x040fe20003f06070 */
[----:B------:R-:W-:Y:S01]  /*22b0*/  BSSY.RECONVERGENT B1, `(.L_x_30) ;  /* 0x0000039000017945 */ /* 0x000fe20003800200 */
[----:B-1----:R-:W-:Y:S01]  /*22c0*/  LOP3.LUT R23, R6, 0xf, RZ, 0xc0, !PT ;  /* 0x0000000f06177812 */ /* 0x002fe200078ec0ff */
[----:B------:R-:W-:Y:S01]  /*22d0*/  IMAD.MOV.U32 R25, RZ, RZ, RZ ;  /* 0x000000ffff197224 */ /* 0x000fe200078e00ff */
[----:B------:R-:W-:Y:S02]  /*22e0*/  MOV R5, RZ ;  /* 0x000000ff00057202 */ /* 0x000fe40000000f00 */
[----:B------:R-:W-:-:S07]  /*22f0*/  ISETP.NE.AND P1, PT, R23, RZ, PT ;  /* 0x000000ff1700720c */ /* 0x000fce0003f25270 */
[----:B------:R-:W-:Y:S06]  /*2300*/  @!P0 BRA `(.L_x_31) ;  /* 0x0000000000cc8947 */ /* 0x000fec0003800000 */
[----:B------:R-:W-:Y:S01]  /*2310*/  VIADD R5, R17, 0x1000 ;  /* 0x0000100011057836 */ /* 0x000fe20000000000 */
[C---:B0-----:R-:W-:Y:S02]  /*2320*/  LEA R9, R4.reuse, R17, 0x18 ;  /* 0x0000001104097211 */ /* 0x041fe400078ec0ff */
[----:B------:R-:W-:Y:S02]  /*2330*/  MOV R25, RZ ;  /* 0x000000ff00197202 */ /* 0x000fe40000000f00 */
[----:B------:R-:W-:Y:S02]  /*2340*/  LEA R8, R4, R5, 0x18 ;  /* 0x0000000504087211 */ /* 0x000fe400078ec0ff */
[----:B------:R-:W-:Y:S02]  /*2350*/  LOP3.LUT R5, R6, 0x7ffffff0, RZ, 0xc0, !PT ;  /* 0x7ffffff006057812 */ /* 0x000fe400078ec0ff */
[----:B------:R-:W-:Y:S01]  /*2360*/  LEA R20, R0, R9, 0x8 ;  /* 0x0000000900147211 */ /* 0x000fe200078e40ff */
[----:B------:R-:W-:-:S02]  /*2370*/  IMAD R21, R3, 0x4, R8 ;  /* 0x0000000403157824 */ /* 0x000fc400078e0208 */
[----:B------:R-:W-:Y:S01]  /*2380*/  IMAD.MOV R22, RZ, RZ, -R5 ;  /* 0x000000ffff167224 */ /* 0x000fe200078e0a05 */
[----:B------:R-:W-:Y:S01]  /*2390*/  IADD3 R20, PT, PT, R20, 0x20, RZ ;  /* 0x0000002014147810 */ /* 0x000fe20007ffe0ff */
[----:B------:R-:W-:-:S07]  /*23a0*/  VIADD R21, R21, 0x400 ;  /* 0x0000040015157836 */ /* 0x000fce0000000000 */
.L_x_32:
[----:B------:R-:W-:Y:S01]  /*23b0*/  LDS R8, [R21+-0x400] ;  /* 0xfffc000015087984 */ /* 0x000fe20000000800 */
[----:B------:R-:W-:-:S03]  /*23c0*/  IADD3 R22, PT, PT, R22, 0x10, RZ ;  /* 0x0000001016167810 */ /* 0x000fc60007ffe0ff */
[----:B------:R-:W0:Y:S01]  /*23d0*/  LDS.128 R12, [R20+-0x20] ;  /* 0xffffe000140c7984 */ /* 0x000e220000000c00 */
[----:B------:R-:W-:-:S03]  /*23e0*/  ISETP.NE.AND P0, PT, R22, RZ, PT ;  /* 0x000000ff1600720c */ /* 0x000fc60003f05270 */
[----:B------:R-:W1:Y:S04]  /*23f0*/  LDS R9, [R21+-0x380] ;  /* 0xfffc800015097984 */ /* 0x000e680000000800 */
[----:B------:R-:W2:Y:S04]  /*2400*/  LDS R27, [R21+-0x300] ;  /* 0xfffd0000151b7984 */ /* 0x000ea80000000800 */
[----:B------:R-:W-:Y:S01]  /*2410*/  LDS R24, [R21+-0x180] ;  /* 0xfffe800015187984 */ /* 0x000fe20000000800 */
[----:B0-----:R-:W-:-:S03]  /*2420*/  FFMA R8, R12, R8, R25 ;  /* 0x000000080c087223 */ /* 0x001fc60000000019 */
[----:B------:R-:W0:Y:S01]  /*2430*/  LDS R12, [R21+-0x280] ;  /* 0xfffd8000150c7984 */ /* 0x000e220000000800 */
[----:B-1----:R-:W-:-:S03]  /*2440*/  FFMA R26, R9, R13, R8 ;  /* 0x0000000d091a7223 */ /* 0x002fc60000000008 */
[----:B------:R-:W-:Y:S01]  /*2450*/  LDS R13, [R21+-0x200] ;  /* 0xfffe0000150d7984 */ /* 0x000fe20000000800 */
[----:B--2---:R-:W-:-:S03]  /*2460*/  FFMA R27, R27, R14, R26 ;  /* 0x0000000e1b1b7223 */ /* 0x004fc6000000001a */
[----:B------:R-:W1:Y:S04]  /*2470*/  LDS.128 R8, [R20+-0x10] ;  /* 0xfffff00014087984 */ /* 0x000e680000000c00 */
[----:B------:R-:W2:Y:S01]  /*2480*/  LDS R25, [R21+-0x100] ;  /* 0xffff000015197984 */ /* 0x000ea20000000800 */
[----:B0-----:R-:W-:-:S03]  /*2490*/  FFMA R15, R12, R15, R27 ;  /* 0x0000000f0c0f7223 */ /* 0x001fc6000000001b */
[----:B------:R-:W-:Y:S01]  /*24a0*/  LDS R27, [R21] ;  /* 0x00000000151b7984 */ /* 0x000fe20000000800 */
[----:B-1----:R-:W-:-:S03]  /*24b0*/  FFMA R13, R8, R13, R15 ;  /* 0x0000000d080d7223 */ /* 0x002fc6000000000f */
[----:B------:R-:W0:Y:S01]  /*24c0*/  LDS R8, [R21+-0x80] ;  /* 0xffff800015087984 */ /* 0x000e220000000800 */
[----:B------:R-:W-:-:S03]  /*24d0*/  FFMA R26, R24, R9, R13 ;  /* 0x00000009181a7223 */ /* 0x000fc6000000000d */
[----:B------:R-:W1:Y:S01]  /*24e0*/  LDS.128 R12, [R20] ;  /* 0x00000000140c7984 */ /* 0x000e620000000c00 */
[----:B--2---:R-:W-:-:S03]  /*24f0*/  FFMA R9, R25, R10, R26 ;  /* 0x0000000a19097223 */ /* 0x004fc6000000001a */
[----:B------:R-:W2:Y:S04]  /*2500*/  LDS R24, [R21+0x80] ;  /* 0x0000800015187984 */ /* 0x000ea80000000800 */
[----:B------:R-:W3:Y:S01]  /*2510*/  LDS R25, [R21+0x100] ;  /* 0x0001000015197984 */ /* 0x000ee20000000800 */
[----:B0-----:R-:W-:-:S04]  /*2520*/  FFMA R9, R8, R11, R9 ;  /* 0x0000000b08097223 */ /* 0x001fc80000000009 */
[----:B-1----:R-:W-:Y:S02]  /*2530*/  FFMA R9, R12, R27, R9 ;  /* 0x0000001b0c097223 */ /* 0x002fe40000000009 */
[----:B------:R-:W0:Y:S02]  /*2540*/  LDS R12, [R21+0x180] ;  /* 0x00018000150c7984 */ /* 0x000e240000000800 */
[----:B--2---:R-:W-:Y:S02]  /*2550*/  FFMA R24, R24, R13, R9 ;  /* 0x0000000d18187223 */ /* 0x004fe40000000009 */
[----:B------:R-:W-:Y:S02]  /*2560*/  LDS R13, [R21+0x200] ;  /* 0x00020000150d7984 */ /* 0x000fe40000000800 */
[----:B---3--:R-:W-:Y:S02]  /*2570*/  FFMA R25, R25, R14, R24 ;  /* 0x0000000e19197223 */ /* 0x008fe40000000018 */
[----:B------:R1:W2:Y:S04]  /*2580*/  LDS.128 R8, [R20+0x10] ;  /* 0x0000100014087984 */ /* 0x0002a80000000c00 */
[----:B------:R-:W3:Y:S04]  /*2590*/  LDS R27, [R21+0x280] ;  /* 0x00028000151b7984 */ /* 0x000ee80000000800 */
[----:B------:R-:W4:Y:S01]  /*25a0*/  LDS R24, [R21+0x300] ;  /* 0x0003000015187984 */ /* 0x000f220000000800 */
[----:B-1----:R-:W-:-:S03]  /*25b0*/  VIADD R20, R20, 0x40 ;  /* 0x0000004014147836 */ /* 0x002fc60000000000 */
[----:B------:R1:W4:Y:S02]  /*25c0*/  LDS R14, [R21+0x380] ;  /* 0x00038000150e7984 */ /* 0x0003240000000800 */
[----:B-1----:R-:W-:Y:S01]  /*25d0*/  IADD3 R21, PT, PT, R21, 0x800, RZ ;  /* 0x0000080015157810 */ /* 0x002fe20007ffe0ff */
[----:B0-----:R-:W-:-:S04]  /*25e0*/  FFMA R15, R12, R15, R25 ;  /* 0x0000000f0c0f7223 */ /* 0x001fc80000000019 */
[----:B--2---:R-:W-:-:S04]  /*25f0*/  FFMA R8, R8, R13, R15 ;  /* 0x0000000d08087223 */ /* 0x004fc8000000000f */
[----:B---3--:R-:W-:-:S04]  /*2600*/  FFMA R9, R27, R9, R8 ;  /* 0x000000091b097223 */ /* 0x008fc80000000008 */
[----:B----4-:R-:W-:-:S04]  /*2610*/  FFMA R9, R24, R10, R9 ;  /* 0x0000000a18097223 */ /* 0x010fc80000000009 */
[----:B------:R-:W-:Y:S01]  /*2620*/  FFMA R25, R14, R11, R9 ;  /* 0x0000000b0e197223 */ /* 0x000fe20000000009 */
[----:B------:R-:W-:Y:S06]  /*2630*/  @P0 BRA `(.L_x_32) ;  /* 0xfffffffc005c0947 */ /* 0x000fec000383ffff */
.L_x_31:
[----:B------:R-:W-:Y:S05]  /*2640*/  BSYNC.RECONVERGENT B1 ;  /* 0x0000000000017941 */ /* 0x000fea0003800200 */
.L_x_30:
[----:B------:R-:W-:Y:S05]  /*2650*/  @!P1 BRA `(.L_x_29) ;  /* 0x0000000400049947 */ /* 0x000fea0003800000 */
[----:B------:R-:W-:Y:S01]  /*2660*/  ISETP.GE.U32.AND P0, PT, R23, 0x8, PT ;  /* 0x000000081700780c */ /* 0x000fe20003f06070 */
[----:B------:R-:W-:Y:S01]  /*2670*/  VIADD R21, R17, 0x1000 ;  /* 0x0000100011157836 */ /* 0x000fe20000000000 */
[----:B------:R-:W-:Y:S01]  /*2680*/  SHF.L.U32 R20, R3, 0x2, RZ ;  /* 0x0000000203147819 */ /* 0x000fe200000006ff */
[----:B------:R-:W-:Y:S01]  /*2690*/  BSSY.RECONVERGENT B1, `(.L_x_33) ;  /* 0x000001b000017945 */ /* 0x000fe20003800200 */
[----:B------:R-:W-:Y:S02]  /*26a0*/  LOP3.LUT R26, R6, 0x7, RZ, 0xc0, !PT ;  /* 0x00000007061a7812 */ /* 0x000fe400078ec0ff */
[----:B------:R-:W-:Y:S02]  /*26b0*/  LEA R21, R4, R21, 0x18 ;  /* 0x0000001504157211 */ /* 0x000fe400078ec0ff */
[----:B------:R-:W-:-:S03]  /*26c0*/  ISETP.NE.AND P1, PT, R26, RZ, PT ;  /* 0x000000ff1a00720c */ /* 0x000fc60003f25270 */
[----:B------:R-:W-:Y:S02]  /*26d0*/  IMAD.IADD R22, R21, 0x1, R20 ;  /* 0x0000000115167824 */ /* 0x000fe400078e0214 */
[----:B------:R-:W-:Y:S08]  /*26e0*/  @!P0 BRA `(.L_x_34) ;  /* 0x0000000000548947 */ /* 0x000ff00003800000 */
[C---:B------:R-:W-:Y:S01]  /*26f0*/  LEA R23, R5.reuse, R22, 0x7 ;  /* 0x0000001605177211 */ /* 0x040fe200078e38ff */
[C---:B------:R-:W-:Y:S01]  /*2700*/  IMAD R24, R5.reuse, 0x4, R18 ;  /* 0x0000000405187824 */ /* 0x040fe200078e0212 */
[----:B------:R-:W-:-:S03]  /*2710*/  IADD3 R5, PT, PT, R5, 0x8, RZ ;  /* 0x0000000805057810 */ /* 0x000fc60007ffe0ff */
[----:B------:R-:W-:Y:S04]  /*2720*/  LDS R12, [R23] ;  /* 0x00000000170c7984 */ /* 0x000fe80000000800 */
[----:B0-----:R-:W0:Y:S04]  /*2730*/  LDS.128 R8, [R24] ;  /* 0x0000000018087984 */ /* 0x001e280000000c00 */
[----:B------:R-:W1:Y:S04]  /*2740*/  LDS R13, [R23+0x80] ;  /* 0x00008000170d7984 */ /* 0x000e680000000800 */
[----:B------:R-:W2:Y:S04]  /*2750*/  LDS R14, [R23+0x100] ;  /* 0x00010000170e7984 */ /* 0x000ea80000000800 */
[----:B------:R-:W-:Y:S01]  /*2760*/  LDS R29, [R23+0x280] ;  /* 0x00028000171d7984 */ /* 0x000fe20000000800 */
[----:B0-----:R-:W-:-:S03]  /*2770*/  FFMA R8, R8, R12, R25 ;  /* 0x0000000c08087223 */ /* 0x001fc60000000019 */
[----:B------:R-:W-:Y:S01]  /*2780*/  LDS R25, [R23+0x300] ;  /* 0x0003000017197984 */ /* 0x000fe20000000800 */
[----:B-1----:R-:W-:-:S03]  /*2790*/  FFMA R13, R13, R9, R8 ;  /* 0x000000090d0d7223 */ /* 0x002fc60000000008 */
[----:B------:R-:W0:Y:S01]  /*27a0*/  LDS R8, [R23+0x180] ;  /* 0x0001800017087984 */ /* 0x000e220000000800 */
[----:B--2---:R-:W-:-:S03]  /*27b0*/  FFMA R27, R14, R10, R13 ;  /* 0x0000000a0e1b7223 */ /* 0x004fc6000000000d */
[----:B------:R-:W-:Y:S04]  /*27c0*/  LDS R9, [R23+0x200] ;  /* 0x0002000017097984 */ /* 0x000fe80000000800 */
[----:B------:R-:W1:Y:S04]  /*27d0*/  LDS.128 R12, [R24+0x10] ;  /* 0x00001000180c7984 */ /* 0x000e680000000c00 */
[----:B------:R-:W2:Y:S01]  /*27e0*/  LDS R10, [R23+0x380] ;  /* 0x00038000170a7984 */ /* 0x000ea20000000800 */
[----:B0-----:R-:W-:-:S04]  /*27f0*/  FFMA R11, R8, R11, R27 ;  /* 0x0000000b080b7223 */ /* 0x001fc8000000001b */
[----:B-1----:R-:W-:-:S04]  /*2800*/  FFMA R12, R12, R9, R11 ;  /* 0x000000090c0c7223 */ /* 0x002fc8000000000b */
[----:B------:R-:W-:-:S04]  /*2810*/  FFMA R12, R29, R13, R12 ;  /* 0x0000000d1d0c7223 */ /* 0x000fc8000000000c */
[----:B------:R-:W-:-:S04]  /*2820*/  FFMA R25, R25, R14, R12 ;  /* 0x0000000e19197223 */ /* 0x000fc8000000000c */
[----:B--2---:R-:W-:-:S07]  /*2830*/  FFMA R25, R10, R15, R25 ;  /* 0x0000000f0a197223 */ /* 0x004fce0000000019 */
.L_x_34:
[----:B------:R-:W-:Y:S05]  /*2840*/  BSYNC.RECONVERGENT B1 ;  /* 0x0000000000017941 */ /* 0x000fea0003800200 */
.L_x_33:
[----:B------:R-:W-:Y:S05]  /*2850*/  @!P1 BRA `(.L_x_29) ;  /* 0x0000000000849947 */ /* 0x000fea0003800000 */
[----:B------:R-:W-:Y:S01]  /*2860*/  ISETP.GE.U32.AND P0, PT, R26, 0x4, PT ;  /* 0x000000041a00780c */ /* 0x000fe20003f06070 */
[----:B------:R-:W-:Y:S01]  /*2870*/  BSSY.RECONVERGENT B1, `(.L_x_35) ;  /* 0x0000010000017945 */ /* 0x000fe20003800200 */
[----:B------:R-:W-:-:S04]  /*2880*/  LOP3.LUT R12, R6, 0x3, RZ, 0xc0, !PT ;  /* 0x00000003060c7812 */ /* 0x000fc800078ec0ff */
[----:B------:R-:W-:-:S07]  /*2890*/  ISETP.NE.AND P1, PT, R12, RZ, PT ;  /* 0x000000ff0c00720c */ /* 0x000fce0003f25270 */
[----:B------:R-:W-:Y:S06]  /*28a0*/  @!P0 BRA `(.L_x_36) ;  /* 0x0000000000308947 */ /* 0x000fec0003800000 */
[C---:B0-----:R-:W-:Y:S01]  /*28b0*/  LEA R8, R5.reuse, R18, 0x2 ;  /* 0x0000001205087211 */ /* 0x041fe200078e10ff */
[C---:B------:R-:W-:Y:S02]  /*28c0*/  IMAD R22, R5.reuse, 0x80, R22 ;  /* 0x0000008005167824 */ /* 0x040fe400078e0216 */
[----:B------:R-:W-:-:S03]  /*28d0*/  VIADD R5, R5, 0x4 ;  /* 0x0000000405057836 */ /* 0x000fc60000000000 */
[----:B------:R-:W-:Y:S04]  /*28e0*/  LDS R13, [R22] ;  /* 0x00000000160d7984 */ /* 0x000fe80000000800 */
[----:B------:R-:W0:Y:S04]  /*28f0*/  LDS.128 R8, [R8] ;  /* 0x0000000008087984 */ /* 0x000e280000000c00 */
[----:B------:R-:W1:Y:S04]  /*2900*/  LDS R15, [R22+0x80] ;  /* 0x00008000160f7984 */ /* 0x000e680000000800 */
[----:B------:R-:W2:Y:S04]  /*2910*/  LDS R18, [R22+0x100] ;  /* 0x0001000016127984 */ /* 0x000ea80000000800 */
[----:B------:R-:W3:Y:S01]  /*2920*/  LDS R23, [R22+0x180] ;  /* 0x0001800016177984 */ /* 0x000ee20000000800 */
[----:B0-----:R-:W-:-:S04]  /*2930*/  FFMA R14, R8, R13, R25 ;  /* 0x0000000d080e7223 */ /* 0x001fc80000000019 */
[----:B-1----:R-:W-:-:S04]  /*2940*/  FFMA R9, R15, R9, R14 ;  /* 0x000000090f097223 */ /* 0x002fc8000000000e */
[----:B--2---:R-:W-:-:S04]  /*2950*/  FFMA R10, R18, R10, R9 ;  /* 0x0000000a120a7223 */ /* 0x004fc80000000009 */
[----:B---3--:R-:W-:-:S07]  /*2960*/  FFMA R25, R23, R11, R10 ;  /* 0x0000000b17197223 */ /* 0x008fce000000000a */
.L_x_36:
[----:B------:R-:W-:Y:S05]  /*2970*/  BSYNC.RECONVERGENT B1 ;  /* 0x0000000000017941 */ /* 0x000fea0003800200 */
.L_x_35:
[----:B------:R-:W-:Y:S05]  /*2980*/  @!P1 BRA `(.L_x_29) ;  /* 0x0000000000389947 */ /* 0x000fea0003800000 */
[----:B------:R-:W-:Y:S01]  /*2990*/  LEA R20, R5, R20, 0x7 ;  /* 0x0000001405147211 */ /* 0x000fe200078e38ff */
[----:B------:R-:W-:Y:S01]  /*29a0*/  IMAD R0, R0, 0x40, R5 ;  /* 0x0000004000007824 */ /* 0x000fe200078e0205 */
[----:B------:R-:W-:Y:S01]  /*29b0*/  LEA R5, R4, R17, 0x18 ;  /* 0x0000001104057211 */ /* 0x000fe200078ec0ff */
[----:B------:R-:W-:Y:S01]  /*29c0*/  IMAD.MOV R12, RZ, RZ, -R12 ;  /* 0x000000ffff0c7224 */ /* 0x000fe200078e0a0c */
[----:B------:R-:W-:Y:S02]  /*29d0*/  IADD3 R20, PT, PT, R21, R20, RZ ;  /* 0x0000001415147210 */ /* 0x000fe40007ffe0ff */
[----:B------:R-:W-:-:S07]  /*29e0*/  LEA R0, R0, R5, 0x2 ;  /* 0x0000000500007211 */ /* 0x000fce00078e10ff */
.L_x_37:
[----:B0-----:R0:W-:Y:S01]  /*29f0*/  LDS R8, [R0] ;  /* 0x0000000000087984 */ /* 0x0011e20000000800 */
[----:B------:R-:W-:-:S03]  /*2a00*/  VIADD R12, R12, 0x1 ;  /* 0x000000010c0c7836 */ /* 0x000fc60000000000 */
[----:B------:R1:W2:Y:S02]  /*2a10*/  LDS R5, [R20] ;  /* 0x0000000014057984 */ /* 0x0002a40000000800 */
[----:B------:R-:W-:Y:S02]  /*2a20*/  ISETP.NE.AND P0, PT, R12, RZ, PT ;  /* 0x000000ff0c00720c */ /* 0x000fe40003f05270 */
[----:B0-----:R-:W-:Y:S01]  /*2a30*/  IADD3 R0, PT, PT, R0, 0x4, RZ ;  /* 0x0000000400007810 */ /* 0x001fe20007ffe0ff */
[----:B-1----:R-:W-:Y:S02]  /*2a40*/  VIADD R20, R20, 0x80 ;  /* 0x0000008014147836 */ /* 0x002fe40000000000 */
[----:B--2---:R-:W-:-:S08]  /*2a50*/  FFMA R25, R8, R5, R25 ;  /* 0x0000000508197223 */ /* 0x004fd00000000019 */
[----:B------:R-:W-:Y:S05]  /*2a60*/  @P0 BRA `(.L_x_37) ;  /* 0xfffffffc00e00947 */ /* 0x000fea000383ffff */
.L_x_29:
[----:B------:R-:W-:Y:S05]  /*2a70*/  BSYNC.RECONVERGENT B0 ;  /* 0x0000000000007941 */ /* 0x000fea0003800200 */
.L_x_28:
[----:B01----:R-:W0:Y:S01]  /*2a80*/  LDC.64 R8, c[0x0][0x3b8] ;  /* 0x0000ee00ff087b82 */ /* 0x003e220000000a00 */
[----:B------:R-:W-:Y:S01]  /*2a90*/  BSSY.RECONVERGENT B0, `(.L_x_38) ;  /* 0x000001d000007945 */ /* 0x000fe20003800200 */
[----:B0-----:R-:W-:Y:S01]  /*2aa0*/  LEA R5, R8, R3, 0x5 ;  /* 0x0000000308057211 */ /* 0x001fe200078e28ff */
[----:B------:R-:W-:-:S03]  /*2ab0*/  FMUL R25, R25, R9 ;  /* 0x0000000919197220 */ /* 0x000fc60000400000 */
[----:B------:R-:W-:-:S04]  /*2ac0*/  ISETP.GE.AND P0, PT, R5, R2, PT ;  /* 0x000000020500720c */ /* 0x000fc80003f06270 */
[----:B------:R-:W-:Y:S02]  /*2ad0*/  FSEL R0, R25, -INF , !P0 ;  /* 0xff80000019007808 */ /* 0x000fe40004000000 */
[----:B------:R-:W-:-:S03]  /*2ae0*/  ISETP.GE.AND P0, PT, R5, R2, PT ;  /* 0x000000020500720c */ /* 0x000fc60003f06270 */
[----:B------:R-:W0:Y:S02]  /*2af0*/  SHFL.BFLY PT, R9, R0, 0x10, 0x1f ;  /* 0x0e001f0000097f89 */ /* 0x000e2400000e0000 */
[----:B0-----:R-:W-:-:S05]  /*2b00*/  FMNMX R8, R0, R9, !PT ;  /* 0x0000000900087209 */ /* 0x001fca0007800000 */
[----:B------:R-:W0:Y:S02]  /*2b10*/  SHFL.BFLY PT, R9, R8, 0x8, 0x1f ;  /* 0x0d001f0008097f89 */ /* 0x000e2400000e0000 */
[----:B0-----:R-:W-:-:S05]  /*2b20*/  FMNMX R10, R8, R9, !PT ;  /* 0x00000009080a7209 */ /* 0x001fca0007800000 */
[----:B------:R-:W0:Y:S02]  /*2b30*/  SHFL.BFLY PT, R9, R10, 0x4, 0x1f ;  /* 0x0c801f000a097f89 */ /* 0x000e2400000e0000 */
[----:B0-----:R-:W-:Y:S01]  /*2b40*/  FMNMX R11, R10, R9, !PT ;  /* 0x000000090a0b7209 */ /* 0x001fe20007800000 */
[----:B------:R-:W-:-:S04]  /*2b50*/  IMAD.MOV.U32 R9, RZ, RZ, RZ ;  /* 0x000000ffff097224 */ /* 0x000fc800078e00ff */
[----:B------:R-:W0:Y:S02]  /*2b60*/  SHFL.BFLY PT, R12, R11, 0x2, 0x1f ;  /* 0x0c401f000b0c7f89 */ /* 0x000e2400000e0000 */
[----:B0-----:R-:W-:-:S05]  /*2b70*/  FMNMX R12, R11, R12, !PT ;  /* 0x0000000c0b0c7209 */ /* 0x001fca0007800000 */
[----:B------:R-:W0:Y:S02]  /*2b80*/  SHFL.BFLY PT, R13, R12, 0x1, 0x1f ;  /* 0x0c201f000c0d7f89 */ /* 0x000e2400000e0000 */
[----:B0-----:R-:W-:Y:S01]  /*2b90*/  FMNMX R0, R12, R13, !PT ;  /* 0x0000000d0c007209 */ /* 0x001fe20007800000 */
[----:B------:R-:W-:Y:S06]  /*2ba0*/  @P0 BRA `(.L_x_39) ;  /* 0x00000000002c0947 */ /* 0x000fec0003800000 */
[----:B------:R-:W-:Y:S02]  /*2bb0*/  HFMA2 R8, -RZ, RZ, 0.96630859375, -0.0022525787353515625 ;  /* 0x3bbb989dff087431 */ /* 0x000fe400000001ff */
[----:B------:R-:W-:Y:S01]  /*2bc0*/  FADD R5, R25, -R0 ;  /* 0x8000000019057221 */ /* 0x000fe20000000000 */
[----:B------:R-:W-:-:S03]  /*2bd0*/  IMAD.MOV.U32 R9, RZ, RZ, 0x437c0000 ;  /* 0x437c0000ff097424 */ /* 0x000fc600078e00ff */
[----:B------:R-:W-:-:S04]  /*2be0*/  FFMA.SAT R8, R5, R8, 0.5 ;  /* 0x3f00000005087423 */ /* 0x000fc80000002008 */
[----:B------:R-:W-:-:S04]  /*2bf0*/  FFMA.RM R8, R8, R9, 12582913 ;  /* 0x4b40000108087423 */ /* 0x000fc80000004009 */
[C---:B------:R-:W-:Y:S01]  /*2c00*/  FADD R10, R8.reuse, -12583039 ;  /* 0xcb40007f080a7421 */ /* 0x040fe20000000000 */
[----:B------:R-:W-:-:S03]  /*2c10*/  SHF.L.U32 R8, R8, 0x17, RZ ;  /* 0x0000001708087819 */ /* 0x000fc600000006ff */
[----:B------:R-:W-:-:S04]  /*2c20*/  FFMA R10, R5, 1.4426950216293334961, -R10 ;  /* 0x3fb8aa3b050a7823 */ /* 0x000fc8000000080a */
[----:B------:R-:W-:-:S04]  /*2c30*/  FFMA R10, R5, 1.925963033500011079e-08, R10 ;  /* 0x32a57060050a7823 */ /* 0x000fc8000000000a */
[----:B------:R-:W0:Y:S02]  /*2c40*/  MUFU.EX2 R9, R10 ;  /* 0x0000000a00097308 */ /* 0x000e240000000800 */
[----:B0-----:R-:W-:-:S07]  /*2c50*/  FMUL R9, R8, R9 ;  /* 0x0000000908097220 */ /* 0x001fce0000400000 */
.L_x_39:
[----:B------:R-:W-:Y:S05]  /*2c60*/  BSYNC.RECONVERGENT B0 ;  /* 0x0000000000007941 */ /* 0x000fea0003800200 */
.L_x_38:
[----:B------:R-:W0:Y:S01]  /*2c70*/  SHFL.BFLY PT, R8, R9, 0x10, 0x1f ;  /* 0x0e001f0009087f89 */ /* 0x000e2200000e0000 */
[----:B------:R-:W-:Y:S01]  /*2c80*/  IMAD.MOV.U32 R15, RZ, RZ, 0x3bbb989d ;  /* 0x3bbb989dff0f7424 */ /* 0x000fe200078e00ff */
[----:B------:R-:W-:Y:S01]  /*2c90*/  MOV R18, 0x437c0000 ;  /* 0x437c000000127802 */ /* 0x000fe20000000f00 */
[----:B------:R-:W1:Y:S01]  /*2ca0*/  LDCU UR8, c[0x0][0x3b4] ;  /* 0x00007680ff0877ac */ /* 0x000e620008000800 */
[----:B-----5:R-:W-:Y:S01]  /*2cb0*/  FSETP.GT.AND P1, PT, R16, RZ, PT ;  /* 0x000000ff1000720b */ /* 0x020fe20003f24000 */
[----:B------:R-:W-:Y:S01]  /*2cc0*/  BSSY B0, `(.L_x_40) ;  /* 0x00000ad000007945 */ /* 0x000fe20003800000 */
[----:B0-----:R-:W-:-:S05]  /*2cd0*/  FADD R5, R8, R9 ;  /* 0x0000000908057221 */ /* 0x001fca0000000000 */
[----:B------:R-:W0:Y:S02]  /*2ce0*/  SHFL.BFLY PT, R8, R5, 0x8, 0x1f ;  /* 0x0d001f0005087f89 */ /* 0x000e2400000e0000 */
[----:B0-----:R-:W-:Y:S01]  /*2cf0*/  FADD R10, R5, R8 ;  /* 0x00000008050a7221 */ /* 0x001fe20000000000 */
[----:B------:R-:W-:-:S04]  /*2d00*/  FMNMX R8, R0, R7, !PT ;  /* 0x0000000700087209 */ /* 0x000fc80007800000 */
[----:B------:R-:W0:Y:S01]  /*2d10*/  SHFL.BFLY PT, R11, R10, 0x4, 0x1f ;  /* 0x0c801f000a0b7f89 */ /* 0x000e2200000e0000 */
[----:B------:R-:W-:Y:S01]  /*2d20*/  FADD R7, -R8, R7 ;  /* 0x0000000708077221 */ /* 0x000fe20000000100 */
[----:B------:R-:W-:-:S03]  /*2d30*/  FADD R14, R0, -R8 ;  /* 0x80000008000e7221 */ /* 0x000fc60000000000 */
[-C--:B------:R-:W-:Y:S01]  /*2d40*/  FFMA.SAT R13, R7, R15.reuse, 0.5 ;  /* 0x3f000000070d7423 */ /* 0x080fe2000000200f */
[----:B------:R-:W-:-:S03]  /*2d50*/  FFMA.SAT R5, R14, R15, 0.5 ;  /* 0x3f0000000e057423 */ /* 0x000fc6000000200f */
[----:B------:R-:W-:-:S04]  /*2d60*/  FFMA.RM R13, R13, R18, 12582913 ;  /* 0x4b4000010d0d7423 */ /* 0x000fc80000004012 */
[C---:B------:R-:W-:Y:S01]  /*2d70*/  FADD R0, R13.reuse, -12583039 ;  /* 0xcb40007f0d007421 */ /* 0x040fe20000000000 */
[----:B------:R-:W-:-:S03]  /*2d80*/  IMAD.SHL.U32 R13, R13, 0x800000, RZ ;  /* 0x008000000d0d7824 */ /* 0x000fc600078e00ff */
[----:B------:R-:W-:-:S04]  /*2d90*/  FFMA R0, R7, 1.4426950216293334961, -R0 ;  /* 0x3fb8aa3b07007823 */ /* 0x000fc80000000800 */
[----:B------:R-:W-:Y:S01]  /*2da0*/  FFMA R0, R7, 1.925963033500011079e-08, R0 ;  /* 0x32a5706007007823 */ /* 0x000fe20000000000 */
[----:B0-----:R-:W-:Y:S01]  /*2db0*/  FADD R11, R10, R11 ;  /* 0x0000000b0a0b7221 */ /* 0x001fe20000000000 */
[----:B------:R-:W-:-:S04]  /*2dc0*/  FFMA.RM R10, R5, R18, 12582913 ;  /* 0x4b400001050a7423 */ /* 0x000fc80000004012 */
[----:B------:R-:W0:Y:S01]  /*2dd0*/  MUFU.EX2 R0, R0 ;  /* 0x0000000000007308 */ /* 0x000e220000000800 */
[----:B------:R-:W2:Y:S01]  /*2de0*/  SHFL.BFLY PT, R12, R11, 0x2, 0x1f ;  /* 0x0c401f000b0c7f89 */ /* 0x000ea200000e0000 */
[C---:B------:R-:W-:Y:S01]  /*2df0*/  FADD R5, R10.reuse, -12583039 ;  /* 0xcb40007f0a057421 */ /* 0x040fe20000000000 */
[----:B------:R-:W-:-:S03]  /*2e00*/  SHF.L.U32 R10, R10, 0x17, RZ ;  /* 0x000000170a0a7819 */ /* 0x000fc600000006ff */
[----:B------:R-:W-:-:S04]  /*2e10*/  FFMA R7, R14, 1.4426950216293334961, -R5 ;  /* 0x3fb8aa3b0e077823 */ /* 0x000fc80000000805 */
[----:B------:R-:W-:-:S06]  /*2e20*/  FFMA R7, R14, 1.925963033500011079e-08, R7 ;  /* 0x32a570600e077823 */ /* 0x000fcc0000000007 */
[----:B------:R-:W3:Y:S01]  /*2e30*/  MUFU.EX2 R7, R7 ;  /* 0x0000000700077308 */ /* 0x000ee20000000800 */
[----:B0-----:R-:W-:-:S04]  /*2e40*/  FMUL R13, R13, R0 ;  /* 0x000000000d0d7220 */ /* 0x001fc80000400000 */
[----:B------:R-:W-:Y:S01]  /*2e50*/  FMUL R14, R13, R16 ;  /* 0x000000100d0e7220 */ /* 0x000fe20000400000 */
[----:B--2---:R-:W-:-:S05]  /*2e60*/  FADD R12, R11, R12 ;  /* 0x0000000c0b0c7221 */ /* 0x004fca0000000000 */
[----:B------:R-:W0:Y:S01]  /*2e70*/  SHFL.BFLY PT, R5, R12, 0x1, 0x1f ;  /* 0x0c201f000c057f89 */ /* 0x000e2200000e0000 */
[----:B---3--:R-:W-:Y:S01]  /*2e80*/  FMUL R10, R10, R7 ;  /* 0x000000070a0a7220 */ /* 0x008fe20000400000 */
[----:B0-----:R-:W-:-:S04]  /*2e90*/  FADD R5, R12, R5 ;  /* 0x000000050c057221 */ /* 0x001fc80000000000 */
[----:B------:R-:W-:-:S05]  /*2ea0*/  FFMA R5, R5, R10, R14 ;  /* 0x0000000a05057223 */ /* 0x000fca000000000e */
[----:B------:R-:W-:-:S04]  /*2eb0*/  FSETP.GT.AND P0, PT, R5, RZ, PT ;  /* 0x000000ff0500720b */ /* 0x000fc80003f04000 */
[----:B------:R-:W-:Y:S02]  /*2ec0*/  ISETP.GE.OR P0, PT, R19, R2, !P0 ;  /* 0x000000021300720c */ /* 0x000fe40004706670 */
[----:B------:R-:W-:Y:S02]  /*2ed0*/  FSEL R2, R14, RZ, P1 ;  /* 0x000000ff0e027208 */ /* 0x000fe40000800000 */
[----:B------:R-:W-:-:S13]  /*2ee0*/  ISETP.GE.OR P0, PT, R3, R6, P0 ;  /* 0x000000060300720c */ /* 0x000fda0000706670 */
[----:B-1----:R-:W-:Y:S05]  /*2ef0*/  @P0 BRA `(.L_x_41) ;  /* 0x0000000800240947 */ /* 0x002fea0003800000 */
[----:B------:R-:W-:Y:S01]  /*2f00*/  SHF.R.S32.HI R0, RZ, 0x1f, R6 ;  /* 0x0000001fff007819 */ /* 0x000fe20000011406 */
[----:B------:R-:W-:Y:S01]  /*2f10*/  IMAD.WIDE.U32 R6, R19, R6, RZ ;  /* 0x0000000613067225 */ /* 0x000fe200078e00ff */
[----:B------:R-:W0:Y:S01]  /*2f20*/  LDCU.64 UR4, c[0x0][0x398] ;  /* 0x00007300ff0477ac */ /* 0x000e220008000a00 */
[----:B------:R-:W-:Y:S02]  /*2f30*/  IADD3 R17, PT, PT, R17, 0x3000, RZ ;  /* 0x0000300011117810 */ /* 0x000fe40007ffe0ff */
[----:B------:R-:W-:Y:S02]  /*2f40*/  IMAD R7, R19, R0, R7 ;  /* 0x0000000013077224 */ /* 0x000fe400078e0207 */
[----:B------:R-:W-:Y:S01]  /*2f50*/  IMAD.SHL.U32 R12, R6, 0x4, RZ ;  /* 0x00000004060c7824 */ /* 0x000fe200078e00ff */
[----:B------:R-:W-:Y:S02]  /*2f60*/  LEA R4, R4, R17, 0x18 ;  /* 0x0000001104047211 */ /* 0x000fe400078ec0ff */
[----:B------:R-:W-:-:S03]  /*2f70*/  SHF.L.U64.HI R13, R6, 0x2, R7 ;  /* 0x00000002060d7819 */ /* 0x000fc60000010207 */
[C---:B------:R-:W-:Y:S01]  /*2f80*/  IMAD R11, R3.reuse, 0x4, R4 ;  /* 0x00000004030b7824 */ /* 0x040fe200078e0204 */
[----:B------:R-:W-:Y:S01]  /*2f90*/  MOV R4, R3 ;  /* 0x0000000300047202 */ /* 0x000fe20000000f00 */
[----:B------:R-:W-:-:S04]  /*2fa0*/  IMAD.WIDE.U32 R6, R3, 0x4, R12 ;  /* 0x0000000403067825 */ /* 0x000fc800078e000c */
[----:B------:R-:W-:Y:S01]  /*2fb0*/  VIADD R11, R11, 0x1000 ;  /* 0x000010000b0b7836 */ /* 0x000fe20000000000 */
[----:B0-----:R-:W-:-:S04]  /*2fc0*/  IADD3 R0, P0, PT, R6, UR4, RZ ;  /* 0x0000000406007c10 */ /* 0x001fc8000ff1e0ff */
[----:B------:R-:W-:-:S09]  /*2fd0*/  IADD3.X R15, PT, PT, R7, UR5, RZ, P0, !PT ;  /* 0x00000005070f7c10 */ /* 0x000fd200087fe4ff */
.L_x_45:
[----:B------:R-:W-:Y:S01]  /*2fe0*/  UMOV UR4, 0xffffffff ;  /* 0xffffffff00047882 */ /* 0x000fe20000000000 */
[----:B0-----:R-:W-:Y:S01]  /*2ff0*/  MOV R6, R0 ;  /* 0x0000000000067202 */ /* 0x001fe20000000f00 */
[----:B------:R-:W-:Y:S01]  /*3000*/  IMAD.MOV.U32 R7, RZ, RZ, R15 ;  /* 0x000000ffff077224 */ /* 0x000fe200078e000f */
[----:B------:R-:W-:Y:S06]  /*3010*/  BRA.DIV UR4, `(.L_x_42) ;  /* 0x0000000a040c7947 */ /* 0x000fec000b800000 */
[----:B------:R-:W-:Y:S04]  /*3020*/  LDS R21, [R11+-0x1000] ;  /* 0xfff000000b157984 */ /* 0x000fe80000000800 */
[----:B------:R-:W-:Y:S04]  /*3030*/  LDS R20, [R11+-0xf00] ;  /* 0xfff100000b147984 */ /* 0x000fe80000000800 */
[----:B------:R-:W-:Y:S04]  /*3040*/  LDS R23, [R11+-0xe00] ;  /* 0xfff200000b177984 */ /* 0x000fe80000000800 */
[----:B------:R-:W-:Y:S04]  /*3050*/  LDS R22, [R11+-0xd00] ;  /* 0xfff300000b167984 */ /* 0x000fe80000000800 */
[----:B------:R-:W0:Y:S04]  /*3060*/  SHFL.IDX PT, R0, R9, RZ, 0x1f ;  /* 0x00001fff09007589 */ /* 0x000e2800000e0000 */
[----:B------:R-:W-:Y:S04]  /*3070*/  LDS R15, [R11+-0xc00] ;  /* 0xfff400000b0f7984 */ /* 0x000fe80000000800 */
[----:B------:R-:W1:Y:S04]  /*3080*/  SHFL.IDX PT, R17, R9, 0x1, 0x1f ;  /* 0x00201f0009117f89 */ /* 0x000e6800000e0000 */
[----:B------:R-:W-:Y:S04]  /*3090*/  LDS R14, [R11+-0xb00] ;  /* 0xfff500000b0e7984 */ /* 0x000fe80000000800 */
[----:B------:R-:W2:Y:S04]  /*30a0*/  SHFL.IDX PT, R16, R9, 0x2, 0x1f ;  /* 0x00401f0009107f89 */ /* 0x000ea800000e0000 */
[----:B------:R-:W3:Y:S04]  /*30b0*/  SHFL.IDX PT, R13, R9, 0x3, 0x1f ;  /* 0x00601f00090d7f89 */ /* 0x000ee800000e0000 */
[----:B------:R-:W-:Y:S01]  /*30c0*/  LDS R27, [R11+-0xa00] ;  /* 0xfff600000b1b7984 */ /* 0x000fe20000000800 */
[----:B0-----:R-:W-:-:S03]  /*30d0*/  FFMA R24, R0, R21, RZ ;  /* 0x0000001500187223 */ /* 0x001fc600000000ff */
[----:B------:R-:W0:Y:S04]  /*30e0*/  SHFL.IDX PT, R12, R9, 0x4, 0x1f ;  /* 0x00801f00090c7f89 */ /* 0x000e2800000e0000 */
[----:B------:R-:W-:Y:S01]  /*30f0*/  LDS R18, [R11+-0x900] ;  /* 0xfff700000b127984 */ /* 0x000fe20000000800 */
[----:B-1----:R-:W-:-:S03]  /*3100*/  FFMA R17, R17, R20, R24 ;  /* 0x0000001411117223 */ /* 0x002fc60000000018 */
[----:B------:R-:W1:Y:S04]  /*3110*/  SHFL.IDX PT, R0, R9, 0x5, 0x1f ;  /* 0x00a01f0009007f89 */ /* 0x000e6800000e0000 */
[----:B------:R-:W-:Y:S01]  /*3120*/  LDS R21, [R11+-0x800] ;  /* 0xfff800000b157984 */ /* 0x000fe20000000800 */
[----:B--2---:R-:W-:-:S03]  /*3130*/  FFMA R16, R16, R23, R17 ;  /* 0x0000001710107223 */ /* 0x004fc60000000011 */
[----:B------:R-:W2:Y:S01]  /*3140*/  SHFL.IDX PT, R26, R9, 0x6, 0x1f ;  /* 0x00c01f00091a7f89 */ /* 0x000ea200000e0000 */
[----:B---3--:R-:W-:-:S03]  /*3150*/  FFMA R13, R13, R22, R16 ;  /* 0x000000160d0d7223 */ /* 0x008fc60000000010 */
[----:B------:R-:W-:Y:S04]  /*3160*/  LDS R20, [R11+-0x700] ;  /* 0xfff900000b147984 */ /* 0x000fe80000000800 */
[----:B------:R-:W-:Y:S01]  /*3170*/  LDS R24, [R11+-0x600] ;  /* 0xfffa00000b187984 */ /* 0x000fe20000000800 */
[----:B0-----:R-:W-:-:S03]  /*3180*/  FFMA R13, R12, R15, R13 ;  /* 0x0000000f0c0d7223 */ /* 0x001fc6000000000d */
[----:B------:R-:W0:Y:S04]  /*3190*/  SHFL.IDX PT, R25, R9, 0x7, 0x1f ;  /* 0x00e01f0009197f89 */ /* 0x000e2800000e0000 */
[----:B------:R-:W-:Y:S01]  /*31a0*/  LDS R22, [R11+-0x500] ;  /* 0xfffb00000b167984 */ /* 0x000fe20000000800 */
[----:B-1----:R-:W-:-:S03]  /*31b0*/  FFMA R13, R0, R14, R13 ;  /* 0x0000000e000d7223 */ /* 0x002fc6000000000d */
[----:B------:R-:W1:Y:S04]  /*31c0*/  SHFL.IDX PT, R23, R9, 0x8, 0x1f ;  /* 0x01001f0009177f89 */ /* 0x000e6800000e0000 */
[----:B------:R-:W-:Y:S01]  /*31d0*/  LDS R17, [R11+-0x400] ;  /* 0xfffc00000b117984 */ /* 0x000fe20000000800 */
[----:B--2---:R-:W-:-:S03]  /*31e0*/  FFMA R26, R26, R27, R13 ;  /* 0x0000001b1a1a7223 */ /* 0x004fc6000000000d */
[----:B------:R-:W2:Y:S04]  /*31f0*/  SHFL.IDX PT, R16, R9, 0x9, 0x1f ;  /* 0x01201f0009107f89 */ /* 0x000ea800000e0000 */
[----:B------:R-:W3:Y:S04]  /*3200*/  SHFL.IDX PT, R15, R9, 0xa, 0x1f ;  /* 0x01401f00090f7f89 */ /* 0x000ee800000e0000 */
        /* <DEDUP_REMOVED lines=10> */
[----:B------:R-:W-:Y:S04]  /*32b0*/  LDS R21, [R11] ;  /* 0x000000000b157984 */ /* 0x000fe80000000800 */
[----:B------:R-:W-:Y:S01]  /*32c0*/  LDS R20, [R11+0x100] ;  /* 0x000100000b147984 */ /* 0x000fe20000000800 */
[----:B0-----:R-:W-:-:S03]  /*32d0*/  FFMA R15, R13, R22, R24 ;  /* 0x000000160d0f7223 */ /* 0x001fc60000000018 */
[----:B------:R-:W0:Y:S04]  /*32e0*/  SHFL.IDX PT, R26, R9, 0xe, 0x1f ;  /* 0x01c01f00091a7f89 */ /* 0x000e2800000e0000 */
[----:B------:R-:W-:Y:S01]  /*32f0*/  LDS R27, [R11+0x200] ;  /* 0x000200000b1b7984 */ /* 0x000fe20000000800 */
[----:B-1----:R-:W-:-:S03]  /*3300*/  FFMA R0, R0, R17, R15 ;  /* 0x0000001100007223 */ /* 0x002fc6000000000f */
[----:B------:R-:W1:Y:S04]  /*3310*/  SHFL.IDX PT, R13, R9, 0xf, 0x1f ;  /* 0x01e01f00090d7f89 */ /* 0x000e6800000e0000 */
[----:B------:R-:W-:Y:S01]  /*3320*/  LDS R25, [R11+0x300] ;  /* 0x000300000b197984 */ /* 0x000fe20000000800 */
[----:B--2---:R-:W-:-:S03]  /*3330*/  FFMA R29, R29, R14, R0 ;  /* 0x0000000e1d1d7223 */ /* 0x004fc60000000000 */
[----:B------:R-:W2:Y:S04]  /*3340*/  SHFL.IDX PT, R23, R9, 0x10, 0x1f ;  /* 0x02001f0009177f89 */ /* 0x000ea800000e0000 */
[----:B------:R-:W-:Y:S04]  /*3350*/  LDS R17, [R11+0x400] ;  /* 0x000400000b117984 */ /* 0x000fe80000000800 */
[----:B------:R-:W3:Y:S01]  /*3360*/  SHFL.IDX PT, R15, R9, 0x11, 0x1f ;  /* 0x02201f00090f7f89 */ /* 0x000ee200000e0000 */
[----:B0-----:R-:W-:-:S03]  /*3370*/  FFMA R26, R26, R12, R29 ;  /* 0x0000000c1a1a7223 */ /* 0x001fc6000000001d */
[----:B------:R-:W-:Y:S04]  /*3380*/  LDS R24, [R11+0x500] ;  /* 0x000500000b187984 */ /* 0x000fe80000000800 */
[----:B------:R-:W0:Y:S01]  /*3390*/  SHFL.IDX PT, R14, R9, 0x12, 0x1f ;  /* 0x02401f00090e7f89 */ /* 0x000e2200000e0000 */
[----:B-1----:R-:W-:-:S03]  /*33a0*/  FFMA R26, R13, R18, R26 ;  /* 0x000000120d1a7223 */ /* 0x002fc6000000001a */
[----:B------:R-:W1:Y:S04]  /*33b0*/  SHFL.IDX PT, R0, R9, 0x13, 0x1f ;  /* 0x02601f0009007f89 */ /* 0x000e6800000e0000 */
[----:B------:R-:W-:Y:S01]  /*33c0*/  LDS R16, [R11+0x600] ;  /* 0x000600000b107984 */ /* 0x000fe20000000800 */
[----:B--2---:R-:W-:-:S03]  /*33d0*/  FFMA R26, R23, R21, R26 ;  /* 0x00000015171a7223 */ /* 0x004fc6000000001a */
[----:B------:R-:W2:Y:S04]  /*33e0*/  SHFL.IDX PT, R12, R9, 0x14, 0x1f ;  /* 0x02801f00090c7f89 */ /* 0x000ea800000e0000 */
[----:B------:R-:W-:Y:S01]  /*33f0*/  LDS R18, [R11+0x700] ;  /* 0x000700000b127984 */ /* 0x000fe20000000800 */
[----:B---3--:R-:W-:-:S03]  /*3400*/  FFMA R23, R15, R20, R26 ;  /* 0x000000140f177223 */ /* 0x008fc6000000001a */
[----:B------:R-:W3:Y:S04]  /*3410*/  SHFL.IDX PT, R13, R9, 0x15, 0x1f ;  /* 0x02a01f00090d7f89 */ /* 0x000ee800000e0000 */
[----:B------:R-:W-:Y:S01]  /*3420*/  LDS R21, [R11+0x800] ;  /* 0x000800000b157984 */ /* 0x000fe20000000800 */
[----:B0-----:R-:W-:-:S03]  /*3430*/  FFMA R27, R14, R27, R23 ;  /* 0x0000001b0e1b7223 */ /* 0x001fc60000000017 */
[----:B------:R-:W0:Y:S01]  /*3440*/  SHFL.IDX PT, R15, R9, 0x16, 0x1f ;  /* 0x02c01f00090f7f89 */ /* 0x000e2200000e0000 */
[----:B-1----:R-:W-:-:S03]  /*3450*/  FFMA R27, R0, R25, R27 ;  /* 0x00000019001b7223 */ /* 0x002fc6000000001b */
[----:B------:R-:W-:Y:S04]  /*3460*/  LDS R20, [R11+0x900] ;  /* 0x000900000b147984 */ /* 0x000fe80000000800 */
[----:B------:R-:W-:Y:S01]  /*3470*/  LDS R23, [R11+0xa00] ;  /* 0x000a00000b177984 */ /* 0x000fe20000000800 */
[----:B--2---:R-:W-:-:S03]  /*3480*/  FFMA R14, R12, R17, R27 ;  /* 0x000000110c0e7223 */ /* 0x004fc6000000001b */
[----:B------:R-:W1:Y:S04]  /*3490*/  SHFL.IDX PT, R0, R9, 0x17, 0x1f ;  /* 0x02e01f0009007f89 */ /* 0x000e6800000e0000 */
[----:B------:R-:W-:Y:S01]  /*34a0*/  LDS R25, [R11+0xb00] ;  /* 0x000b00000b197984 */ /* 0x000fe20000000800 */
[----:B---3--:R-:W-:-:S03]  /*34b0*/  FFMA R28, R13, R24, R14 ;  /* 0x000000180d1c7223 */ /* 0x008fc6000000000e */
[----:B------:R-:W2:Y:S04]  /*34c0*/  SHFL.IDX PT, R12, R9, 0x18, 0x1f ;  /* 0x03001f00090c7f89 */ /* 0x000ea800000e0000 */
[----:B------:R-:W-:Y:S01]  /*34d0*/  LDS R22, [R11+0xc00] ;  /* 0x000c00000b167984 */ /* 0x000fe20000000800 */
[----:B0-----:R-:W-:-:S03]  /*34e0*/  FFMA R15, R15, R16, R28 ;  /* 0x000000100f0f7223 */ /* 0x001fc6000000001c */
[----:B------:R-:W0:Y:S04]  /*34f0*/  SHFL.IDX PT, R13, R9, 0x19, 0x1f ;  /* 0x03201f00090d7f89 */ /* 0x000e2800000e0000 */
[----:B------:R-:W-:Y:S04]  /*3500*/  LDS R24, [R11+0xd00] ;  /* 0x000d00000b187984 */ /* 0x000fe80000000800 */
[----:B------:R-:W3:Y:S01]  /*3510*/  SHFL.IDX PT, R14, R9, 0x1a, 0x1f ;  /* 0x03401f00090e7f89 */ /* 0x000ee200000e0000 */
[----:B-1----:R-:W-:-:S03]  /*3520*/  FFMA R15, R0, R18, R15 ;  /* 0x00000012000f7223 */ /* 0x002fc6000000000f */
[----:B------:R-:W-:Y:S04]  /*3530*/  LDS R26, [R11+0xe00] ;  /* 0x000e00000b1a7984 */ /* 0x000fe80000000800 */
[----:B------:R-:W1:Y:S01]  /*3540*/  SHFL.IDX PT, R16, R9, 0x1b, 0x1f ;  /* 0x03601f0009107f89 */ /* 0x000e6200000e0000 */
[----:B--2---:R-:W-:-:S03]  /*3550*/  FFMA R12, R12, R21, R15 ;  /* 0x000000150c0c7223 */ /* 0x004fc6000000000f */
[----:B------:R-:W2:Y:S04]  /*3560*/  SHFL.IDX PT, R17, R9, 0x1c, 0x1f ;  /* 0x03801f0009117f89 */ /* 0x000ea800000e0000 */
[----:B------:R-:W4:Y:S01]  /*3570*/  SHFL.IDX PT, R27, R9, 0x1d, 0x1f ;  /* 0x03a01f00091b7f89 */ /* 0x000f2200000e0000 */
[----:B0-----:R-:W-:-:S03]  /*3580*/  FFMA R13, R13, R20, R12 ;  /* 0x000000140d0d7223 */ /* 0x001fc6000000000c */
[----:B------:R-:W0:Y:S04]  /*3590*/  SHFL.IDX PT, R15, R9, 0x1e, 0x1f ;  /* 0x03c01f00090f7f89 */ /* 0x000e2800000e0000 */
[----:B------:R0:W0:Y:S01]  /*35a0*/  SHFL.IDX PT, R28, R9, 0x1f, 0x1f ;  /* 0x03e01f00091c7f89 */ /* 0x00002200000e0000 */
[----:B---3--:R-:W-:-:S04]  /*35b0*/  FFMA R13, R14, R23, R13 ;  /* 0x000000170e0d7223 */ /* 0x008fc8000000000d */
[----:B-1----:R-:W-:-:S04]  /*35c0*/  FFMA R16, R16, R25, R13 ;  /* 0x0000001910107223 */ /* 0x002fc8000000000d */
[----:B--2---:R-:W-:-:S04]  /*35d0*/  FFMA R16, R17, R22, R16 ;  /* 0x0000001611107223 */ /* 0x004fc80000000010 */
[----:B----4-:R-:W-:-:S04]  /*35e0*/  FFMA R16, R27, R24, R16 ;  /* 0x000000181b107223 */ /* 0x010fc80000000010 */
[----:B0-----:R-:W-:-:S07]  /*35f0*/  FFMA R15, R15, R26, R16 ;  /* 0x0000001a0f0f7223 */ /* 0x001fce0000000010 */
.L_x_79:
[----:B------:R-:W2:Y:S01]  /*3600*/  LDG.E R13, desc[UR6][R6.64] ;  /* 0x00000006060d7981 */ /* 0x000ea2000c1e1900 */
[----:B------:R-:W0:Y:S01]  /*3610*/  MUFU.RCP R12, R5 ;  /* 0x00000005000c7308 */ /* 0x000e220000001000 */
[----:B------:R-:W-:Y:S01]  /*3620*/  IADD3 R4, PT, PT, R4, 0x20, RZ ;  /* 0x0000002004047810 */ /* 0x000fe20007ffe0ff */
[----:B------:R-:W-:Y:S01]  /*3630*/  BSSY.RECONVERGENT B1, `(.L_x_43) ;  /* 0x0000010000017945 */ /* 0x000fe20003800200 */
[----:B------:R-:W1:Y:S02]  /*3640*/  LDS R0, [R11+0xf00] ;  /* 0x000f00000b007984 */ /* 0x000e640000000800 */
[----:B------:R-:W-:Y:S01]  /*3650*/  ISETP.GE.AND P1, PT, R4, UR8, PT ;  /* 0x0000000804007c0c */ /* 0x000fe2000bf26270 */
[----:B0-----:R-:W-:-:S04]  /*3660*/  FFMA R17, -R5, R12, 1 ;  /* 0x3f80000005117423 */ /* 0x001fc8000000010c */
[----:B------:R-:W-:Y:S01]  /*3670*/  FFMA R17, R12, R17, R12 ;  /* 0x000000110c117223 */ /* 0x000fe2000000000c */
[----:B-1----:R-:W-:Y:S01]  /*3680*/  FFMA R15, R28, R0, R15 ;  /* 0x000000001c0f7223 */ /* 0x002fe2000000000f */
[----:B--2---:R-:W-:-:S04]  /*3690*/  FMUL R13, R2, R13 ;  /* 0x0000000d020d7220 */ /* 0x004fc80000400000 */
[----:B------:R-:W-:-:S04]  /*36a0*/  FFMA R0, R10, R15, R13 ;  /* 0x0000000f0a007223 */ /* 0x000fc8000000000d */
[----:B------:R-:W0:Y:S01]  /*36b0*/  FCHK P0, R0, R5 ;  /* 0x0000000500007302 */ /* 0x000e220000000000 */
[----:B------:R-:W-:-:S04]  /*36c0*/  FFMA R12, R0, R17, RZ ;  /* 0x00000011000c7223 */ /* 0x000fc800000000ff */
[----:B------:R-:W-:-:S04]  /*36d0*/  FFMA R13, -R5, R12, R0 ;  /* 0x0000000c050d7223 */ /* 0x000fc80000000100 */
[----:B------:R-:W-:Y:S01]  /*36e0*/  FFMA R13, R17, R13, R12 ;  /* 0x0000000d110d7223 */ /* 0x000fe2000000000c */
[----:B0-----:R-:W-:Y:S06]  /*36f0*/  @!P0 BRA `(.L_x_44) ;  /* 0x00000000000c8947 */ /* 0x001fec0003800000 */
[----:B------:R-:W-:-:S07]  /*3700*/  MOV R12, 0x3720 ;  /* 0x00003720000c7802 */ /* 0x000fce0000000f00 */
[----:B------:R-:W-:Y:S05]  /*3710*/  CALL.REL.NOINC `($__internal_0_$__cuda_sm3x_div_rn_noftz_f32_slowpath) ;  /* 0x0000000c00e07944 */ /* 0x000fea0003c00000 */
[----:B------:R-:W-:-:S07]  /*3720*/  IMAD.MOV.U32 R13, RZ, RZ, R0 ;  /* 0x000000ffff0d7224 */ /* 0x000fce00078e0000 */
.L_x_44:
[----:B------:R-:W-:Y:S05]  /*3730*/  BSYNC.RECONVERGENT B1 ;  /* 0x0000000000017941 */ /* 0x000fea0003800200 */
.L_x_43:
[----:B------:R0:W-:Y:S01]  /*3740*/  STG.E desc[UR6][R6.64], R13 ;  /* 0x0000000d06007986 */ /* 0x0001e2000c101906 */
[----:B------:R-:W-:Y:S02]  /*3750*/  IADD3 R0, P0, PT, R6, 0x80, RZ ;  /* 0x0000008006007810 */ /* 0x000fe40007f1e0ff */
[----:B------:R-:W-:-:S03]  /*3760*/  IADD3 R11, PT, PT, R11, 0x80, RZ ;  /* 0x000000800b0b7810 */ /* 0x000fc60007ffe0ff */
[----:B------:R-:W-:Y:S01]  /*3770*/  IMAD.X R15, RZ, RZ, R7, P0 ;  /* 0x000000ffff0f7224 */ /* 0x000fe200000e0607 */
[----:B------:R-:W-:Y:S07]  /*3780*/  @!P1 BRA `(.L_x_45) ;  /* 0xfffffff800149947 */ /* 0x000fee000383ffff */
.L_x_41:
[----:B------:R-:W-:Y:S05]  /*3790*/  BSYNC B0 ;  /* 0x0000000000007941 */ /* 0x000fea0003800000 */
.L_x_40:
[----:B------:R-:W1:Y:S02]  /*37a0*/  LDCU UR4, c[0x0][0x3b0] ;  /* 0x00007600ff0477ac */ /* 0x000e640008000800 */
[----:B-1----:R-:W-:-:S04]  /*37b0*/  ISETP.GE.AND P0, PT, R19, UR4, PT ;  /* 0x0000000413007c0c */ /* 0x002fc8000bf06270 */
[----:B------:R-:W-:-:S13]  /*37c0*/  ISETP.NE.OR P0, PT, R3, RZ, P0 ;  /* 0x000000ff0300720c */ /* 0x000fda0000705670 */
[----:B------:R-:W-:Y:S05]  /*37d0*/  @P0 EXIT ;  /* 0x000000000000094d */ /* 0x000fea0003800000 */
[----:B------:R-:W1:Y:S08]  /*37e0*/  LDC.64 R2, c[0x0][0x3a0] ;  /* 0x0000e800ff027b82 */ /* 0x000e700000000a00 */
[----:B0-----:R-:W0:Y:S01]  /*37f0*/  LDC.64 R6, c[0x0][0x3a8] ;  /* 0x0000ea00ff067b82 */ /* 0x001e220000000a00 */
[----:B-1----:R-:W-:-:S05]  /*3800*/  IMAD.WIDE.U32 R2, R19, 0x4, R2 ;  /* 0x0000000413027825 */ /* 0x002fca00078e0002 */
[----:B------:R-:W-:Y:S01]  /*3810*/  STG.E desc[UR6][R2.64], R8 ;  /* 0x0000000802007986 */ /* 0x000fe2000c101906 */
[----:B0-----:R-:W-:-:S05]  /*3820*/  IMAD.WIDE.U32 R6, R19, 0x4, R6 ;  /* 0x0000000413067825 */ /* 0x001fca00078e0006 */
[----:B------:R-:W-:Y:S01]  /*3830*/  STG.E desc[UR6][R6.64], R5 ;  /* 0x0000000506007986 */ /* 0x000fe2000c101906 */
[----:B------:R-:W-:Y:S05]  /*3840*/  EXIT ;  /* 0x000000000000794d */ /* 0x000fea0003800000 */
.L_x_42:
[----:B------:R0:W1:Y:S01]  /*3850*/  LDS R13, [R11+-0x1000] ;  /* 0xfff000000b0d7984 */ /* 0x0000620000000800 */
[----:B------:R-:W-:Y:S01]  /*3860*/  HFMA2 R20, -RZ, RZ, 0, 0 ;  /* 0x00000000ff147431 */ /* 0x000fe200000001ff */
[----:B------:R-:W-:Y:S01]  /*3870*/  BSSY B1, `(.L_x_46) ;  /* 0x0000008000017945 */ /* 0x000fe20003800000 */
[----:B------:R-:W-:Y:S01]  /*3880*/  IMAD.MOV.U32 R21, RZ, RZ, 0x1f ;  /* 0x0000001fff157424 */ /* 0x000fe200078e00ff */
[----:B------:R0:W2:Y:S01]  /*3890*/  LDS R12, [R11+-0xf00] ;  /* 0xfff100000b0c7984 */ /* 0x0000a20000000800 */
[----:B------:R-:W-:-:S03]  /*38a0*/  MOV R18, 0xffffffff ;  /* 0xffffffff00127802 */ /* 0x000fc60000000f00 */
[----:B------:R0:W3:Y:S04]  /*38b0*/  LDS R25, [R11+-0xe00] ;  /* 0xfff200000b197984 */ /* 0x0000e80000000800 */
[----:B0123--:R-:W-:Y:S05]  /*38c0*/  WARPSYNC.COLLECTIVE R18, `(.L_x_47) ;  /* 0x0000000012087348 */ /* 0x00ffea0003c00000 */
[----:B------:R4:W0:Y:S02]  /*38d0*/  SHFL.IDX P0, R22, R9, R20, R21 ;  /* 0x0000001409167389 */ /* 0x0008240000000015 */
[----:B01234-:R-:W-:Y:S05]  /*38e0*/  ENDCOLLECTIVE ;  /* 0x000000000000791b */ /* 0x01ffea0003800000 */
.L_x_47:
[----:B------:R-:W-:Y:S05]  /*38f0*/  BSYNC B1 ;  /* 0x0000000000017941 */ /* 0x000fea0003800000 */
.L_x_46:
[----:B------:R-:W-:Y:S02]  /*3900*/  HFMA2 R20, -RZ, RZ, 0, 5.9604644775390625e-08 ;  /* 0x00000001ff147431 */ /* 0x000fe400000001ff */
[----:B------:R-:W-:Y:S01]  /*3910*/  IMAD.MOV.U32 R21, RZ, RZ, 0x1f ;  /* 0x0000001fff157424 */ /* 0x000fe200078e00ff */
[----:B------:R-:W-:Y:S01]  /*3920*/  MOV R18, 0xffffffff ;  /* 0xffffffff00127802 */ /* 0x000fe20000000f00 */
[----:B------:R-:W-:Y:S01]  /*3930*/  IMAD.MOV.U32 R0, RZ, RZ, R22 ;  /* 0x000000ffff007224 */ /* 0x000fe200078e0016 */
[----:B------:R0:W1:Y:S03]  /*3940*/  LDS R14, [R11+-0xd00] ;  /* 0xfff300000b0e7984 */ /* 0x0000660000000800 */
[----:B------:R-:W-:-:S07]  /*3950*/  FFMA R24, R0, R13, RZ ;  /* 0x0000000d00187223 */ /* 0x000fce00000000ff */
[----:B01----:R-:W-:Y:S05]  /*3960*/  WARPSYNC.COLLECTIVE R18, `(.L_x_48) ;  /* 0x0000000012087348 */ /* 0x003fea0003c00000 */
[----:B------:R2:W3:Y:S02]  /*3970*/  SHFL.IDX P0, R22, R9, R20, R21 ;  /* 0x0000001409167389 */ /* 0x0004e40000000015 */
[----:B0123--:R-:W-:Y:S05]  /*3980*/  ENDCOLLECTIVE ;  /* 0x000000000000791b */ /* 0x00ffea0003800000 */
.L_x_48:
[----:B------:R0:W1:Y:S04]  /*3990*/  LDS R23, [R11+-0xc00] ;  /* 0xfff400000b177984 */ /* 0x0000680000000800 */
[----:B------:R0:W2:Y:S04]  /*39a0*/  LDS R15, [R11+-0xb00] ;  /* 0xfff500000b0f7984 */ /* 0x0000a80000000800 */
[----:B------:R0:W3:Y:S01]  /*39b0*/  LDS R27, [R11+0x200] ;  /* 0x000200000b1b7984 */ /* 0x0000e20000000800 */
[----:B------:R-:W-:Y:S02]  /*39c0*/  HFMA2 R20, -RZ, RZ, 0, 1.1920928955078125e-07 ;  /* 0x00000002ff147431 */ /* 0x000fe400000001ff */
[----:B------:R-:W-:-:S07]  /*39d0*/  IMAD.MOV.U32 R17, RZ, RZ, R22 ;  /* 0x000000ffff117224 */ /* 0x000fce00078e0016 */
[----:B0123--:R-:W-:Y:S05]  /*39e0*/  WARPSYNC.COLLECTIVE R18, `(.L_x_49) ;  /* 0x0000000012087348 */ /* 0x00ffea0003c00000 */
[----:B------:R4:W0:Y:S02]  /*39f0*/  SHFL.IDX P0, R22, R9, R20, R21 ;  /* 0x0000001409167389 */ /* 0x0008240000000015 */
[----:B01234-:R-:W-:Y:S05]  /*3a00*/  ENDCOLLECTIVE ;  /* 0x000000000000791b */ /* 0x01ffea0003800000 */
.L_x_49:
[----:B------:R-:W-:Y:S02]  /*3a10*/  FFMA R17, R17, R12, R24 ;  /* 0x0000000c11117223 */ /* 0x000fe40000000018 */
[----:B------:R0:W1:Y:S01]  /*3a20*/  LDS R24, [R11+-0x600] ;  /* 0xfffa00000b187984 */ /* 0x0000620000000800 */
[----:B------:R-:W-:Y:S01]  /*3a30*/  MOV R20, 0x3 ;  /* 0x0000000300147802 */ /* 0x000fe20000000f00 */
[----:B------:R-:W-:-:S07]  /*3a40*/  IMAD.MOV.U32 R16, RZ, RZ, R22 ;  /* 0x000000ffff107224 */ /* 0x000fce00078e0016 */
[----:B01----:R-:W-:Y:S05]  /*3a50*/  WARPSYNC.COLLECTIVE R18, `(.L_x_50) ;  /* 0x0000000012087348 */ /* 0x003fea0003c00000 */
[----:B------:R2:W3:Y:S02]  /*3a60*/  SHFL.IDX P0, R22, R9, R20, R21 ;  /* 0x0000001409167389 */ /* 0x0004e40000000015 */
[----:B0123--:R-:W-:Y:S05]  /*3a70*/  ENDCOLLECTIVE ;  /* 0x000000000000791b */ /* 0x00ffea0003800000 */
.L_x_50:
[----:B------:R-:W-:Y:S02]  /*3a80*/  FFMA R16, R16, R25, R17 ;  /* 0x0000001910107223 */ /* 0x000fe40000000011 */
[----:B------:R0:W1:Y:S01]  /*3a90*/  LDS R17, [R11+-0xa00] ;  /* 0xfff600000b117984 */ /* 0x0000620000000800 */
[----:B------:R-:W-:Y:S02]  /*3aa0*/  HFMA2 R20, -RZ, RZ, 0, 2.384185791015625e-07 ;  /* 0x00000004ff147431 */ /* 0x000fe400000001ff */
[----:B------:R-:W-:-:S07]  /*3ab0*/  IMAD.MOV.U32 R13, RZ, RZ, R22 ;  /* 0x000000ffff0d7224 */ /* 0x000fce00078e0016 */
[----:B01----:R-:W-:Y:S05]  /*3ac0*/  WARPSYNC.COLLECTIVE R18, `(.L_x_51) ;  /* 0x0000000012087348 */ /* 0x003fea0003c00000 */
[----:B------:R2:W3:Y:S02]  /*3ad0*/  SHFL.IDX P0, R22, R9, R20, R21 ;  /* 0x0000001409167389 */ /* 0x0004e40000000015 */
[----:B0123--:R-:W-:Y:S05]  /*3ae0*/  ENDCOLLECTIVE ;  /* 0x000000000000791b */ /* 0x00ffea0003800000 */
.L_x_51:
[----:B------:R-:W-:Y:S02]  /*3af0*/  FFMA R13, R13, R14, R16 ;  /* 0x0000000e0d0d7223 */ /* 0x000fe40000000010 */
[----:B------:R0:W1:Y:S01]  /*3b00*/  LDS R14, [R11+-0x900] ;  /* 0xfff700000b0e7984 */ /* 0x0000620000000800 */
[----:B------:R-:W-:Y:S01]  /*3b10*/  MOV R20, 0x5 ;  /* 0x0000000500147802 */ /* 0x000fe20000000f00 */
[----:B------:R-:W-:-:S07]  /*3b20*/  IMAD.MOV.U32 R12, RZ, RZ, R22 ;  /* 0x000000ffff0c7224 */ /* 0x000fce00078e0016 */
[----:B01----:R-:W-:Y:S05]  /*3b30*/  WARPSYNC.COLLECTIVE R18, `(.L_x_52) ;  /* 0x0000000012087348 */ /* 0x003fea0003c00000 */
[----:B------:R2:W3:Y:S02]  /*3b40*/  SHFL.IDX P0, R22, R9, R20, R21 ;  /* 0x0000001409167389 */ /* 0x0004e40000000015 */
[----:B0123--:R-:W-:Y:S05]  /*3b50*/  ENDCOLLECTIVE ;  /* 0x000000000000791b */ /* 0x00ffea0003800000 */
.L_x_52:
[----:B------:R-:W-:Y:S02]  /*3b60*/  FFMA R13, R12, R23, R13 ;  /* 0x000000170c0d7223 */ /* 0x000fe4000000000d */
[----:B------:R0:W1:Y:S01]  /*3b70*/  LDS R12, [R11+-0x800] ;  /* 0xfff800000b0c7984 */ /* 0x0000620000000800 */
[----:B------:R-:W-:Y:S02]  /*3b80*/  HFMA2 R20, -RZ, RZ, 0, 3.5762786865234375e-07 ;  /* 0x00000006ff147431 */ /* 0x000fe400000001ff */
[----:B------:R-:W-:-:S07]  /*3b90*/  IMAD.MOV.U32 R0, RZ, RZ, R22 ;  /* 0x000000ffff007224 */ /* 0x000fce00078e0016 */
[----:B01----:R-:W-:Y:S05]  /*3ba0*/  WARPSYNC.COLLECTIVE R18, `(.L_x_53) ;  /* 0x0000000012087348 */ /* 0x003fea0003c00000 */
[----:B------:R2:W3:Y:S02]  /*3bb0*/  SHFL.IDX P0, R22, R9, R20, R21 ;  /* 0x0000001409167389 */ /* 0x0004e40000000015 */
[----:B0123--:R-:W-:Y:S05]  /*3bc0*/  ENDCOLLECTIVE ;  /* 0x000000000000791b */ /* 0x00ffea0003800000 */
.L_x_53:
[----:B------:R-:W-:Y:S02]  /*3bd0*/  FFMA R13, R0, R15, R13 ;  /* 0x0000000f000d7223 */ /* 0x000fe4000000000d */
[----:B------:R0:W1:Y:S01]  /*3be0*/  LDS R0, [R11+-0x700] ;  /* 0xfff900000b007984 */ /* 0x0000620000000800 */
[----:B------:R-:W-:Y:S01]  /*3bf0*/  MOV R20, 0x7 ;  /* 0x0000000700147802 */ /* 0x000fe20000000f00 */
[----:B------:R-:W-:-:S07]  /*3c00*/  IMAD.MOV.U32 R26, RZ, RZ, R22 ;  /* 0x000000ffff1a7224 */ /* 0x000fce00078e0016 */
[----:B01----:R-:W-:Y:S05]  /*3c10*/  WARPSYNC.COLLECTIVE R18, `(.L_x_54) ;  /* 0x0000000012087348 */ /* 0x003fea0003c00000 */
[----:B------:R2:W3:Y:S02]  /*3c20*/  SHFL.IDX P0, R22, R9, R20, R21 ;  /* 0x0000001409167389 */ /* 0x0004e40000000015 */
[----:B0123--:R-:W-:Y:S05]  /*3c30*/  ENDCOLLECTIVE ;  /* 0x000000000000791b */ /* 0x00ffea0003800000 */
.L_x_54:
[----:B------:R-:W-:Y:S02]  /*3c40*/  FFMA R26, R26, R17, R13 ;  /* 0x000000111a1a7223 */ /* 0x000fe4000000000d */
[----:B------:R0:W1:Y:S01]  /*3c50*/  LDS R17, [R11+-0x200] ;  /* 0xfffe00000b117984 */ /* 0x0000620000000800 */
[----:B------:R-:W-:Y:S02]  /*3c60*/  HFMA2 R20, -RZ, RZ, 0, 4.76837158203125e-07 ;  /* 0x00000008ff147431 */ /* 0x000fe400000001ff */
[----:B------:R-:W-:-:S07]  /*3c70*/  IMAD.MOV.U32 R25, RZ, RZ, R22 ;  /* 0x000000ffff197224 */ /* 0x000fce00078e0016 */
[----:B01----:R-:W-:Y:S05]  /*3c80*/  WARPSYNC.COLLECTIVE R18, `(.L_x_55) ;  /* 0x0000000012087348 */ /* 0x003fea0003c00000 */
[----:B------:R2:W3:Y:S02]  /*3c90*/  SHFL.IDX P0, R22, R9, R20, R21 ;  /* 0x0000001409167389 */ /* 0x0004e40000000015 */
[----:B0123--:R-:W-:Y:S05]  /*3ca0*/  ENDCOLLECTIVE ;  /* 0x000000000000791b */ /* 0x00ffea0003800000 */
.L_x_55:
[----:B------:R-:W-:Y:S02]  /*3cb0*/  FFMA R26, R25, R14, R26 ;  /* 0x0000000e191a7223 */ /* 0x000fe4000000001a */
[----:B------:R0:W1:Y:S04]  /*3cc0*/  LDS R14, [R11+-0x500] ;  /* 0xfffb00000b0e7984 */ /* 0x0000680000000800 */
[----:B------:R0:W2:Y:S01]  /*3cd0*/  LDS R25, [R11+0xa00] ;  /* 0x000a00000b197984 */ /* 0x0000a20000000800 */
[----:B------:R-:W-:Y:S01]  /*3ce0*/  MOV R20, 0x9 ;  /* 0x0000000900147802 */ /* 0x000fe20000000f00 */
[----:B------:R-:W-:-:S07]  /*3cf0*/  IMAD.MOV.U32 R23, RZ, RZ, R22 ;  /* 0x000000ffff177224 */ /* 0x000fce00078e0016 */
[----:B012---:R-:W-:Y:S05]  /*3d00*/  WARPSYNC.COLLECTIVE R18, `(.L_x_56) ;  /* 0x0000000012087348 */ /* 0x007fea0003c00000 */
[----:B------:R3:W4:Y:S02]  /*3d10*/  SHFL.IDX P0, R22, R9, R20, R21 ;  /* 0x0000001409167389 */ /* 0x0007240000000015 */
[----:B01234-:R-:W-:Y:S05]  /*3d20*/  ENDCOLLECTIVE ;  /* 0x000000000000791b */ /* 0x01ffea0003800000 */
.L_x_56:
[----:B------:R-:W-:Y:S02]  /*3d30*/  FFMA R23, R23, R12, R26 ;  /* 0x0000000c17177223 */ /* 0x000fe4000000001a */
[----:B------:R0:W1:Y:S01]  /*3d40*/  LDS R12, [R11+-0x400] ;  /* 0xfffc00000b0c7984 */ /* 0x0000620000000800 */
[----:B------:R-:W-:Y:S02]  /*3d50*/  HFMA2 R20, -RZ, RZ, 0, 5.9604644775390625e-07 ;  /* 0x0000000aff147431 */ /* 0x000fe400000001ff */
[----:B------:R-:W-:-:S07]  /*3d60*/  IMAD.MOV.U32 R16, RZ, RZ, R22 ;  /* 0x000000ffff107224 */ /* 0x000fce00078e0016 */
[----:B01----:R-:W-:Y:S05]  /*3d70*/  WARPSYNC.COLLECTIVE R18, `(.L_x_57) ;  /* 0x0000000012087348 */ /* 0x003fea0003c00000 */
[----:B------:R2:W3:Y:S02]  /*3d80*/  SHFL.IDX P0, R22, R9, R20, R21 ;  /* 0x0000001409167389 */ /* 0x0004e40000000015 */
[----:B0123--:R-:W-:Y:S05]  /*3d90*/  ENDCOLLECTIVE ;  /* 0x000000000000791b */ /* 0x00ffea0003800000 */
.L_x_57:
[----:B------:R-:W-:Y:S02]  /*3da0*/  FFMA R28, R16, R0, R23 ;  /* 0x00000000101c7223 */ /* 0x000fe40000000017 */
[----:B------:R0:W1:Y:S01]  /*3db0*/  LDS R16, [R11+-0x300] ;  /* 0xfffd00000b107984 */ /* 0x0000620000000800 */
[----:B------:R-:W-:Y:S01]  /*3dc0*/  MOV R20, 0xb ;  /* 0x0000000b00147802 */ /* 0x000fe20000000f00 */
[----:B------:R-:W-:-:S07]  /*3dd0*/  IMAD.MOV.U32 R15, RZ, RZ, R22 ;  /* 0x000000ffff0f7224 */ /* 0x000fce00078e0016 */
[----:B01----:R-:W-:Y:S05]  /*3de0*/  WARPSYNC.COLLECTIVE R18, `(.L_x_58) ;  /* 0x0000000012087348 */ /* 0x003fea0003c00000 */
[----:B------:R2:W3:Y:S02]  /*3df0*/  SHFL.IDX P0, R22, R9, R20, R21 ;  /* 0x0000001409167389 */ /* 0x0004e40000000015 */
[----:B0123--:R-:W-:Y:S05]  /*3e00*/  ENDCOLLECTIVE ;  /* 0x000000000000791b */ /* 0x00ffea0003800000 */
.L_x_58:
[----:B------:R-:W-:Y:S01]  /*3e10*/  FFMA R24, R15, R24, R28 ;  /* 0x000000180f187223 */ /* 0x000fe2000000001c */
[----:B------:R-:W-:Y:S02]  /*3e20*/  HFMA2 R20, -RZ, RZ, 0, 7.152557373046875e-07 ;  /* 0x0000000cff147431 */ /* 0x000fe400000001ff */
[----:B------:R-:W-:-:S07]  /*3e30*/  IMAD.MOV.U32 R13, RZ, RZ, R22 ;  /* 0x000000ffff0d7224 */ /* 0x000fce00078e0016 */
[----:B------:R-:W-:Y:S05]  /*3e40*/  WARPSYNC.COLLECTIVE R18, `(.L_x_59) ;  /* 0x0000000012087348 */ /* 0x000fea0003c00000 */
[----:B------:R0:W1:Y:S02]  /*3e50*/  SHFL.IDX P0, R22, R9, R20, R21 ;  /* 0x0000001409167389 */ /* 0x0000640000000015 */
[----:B01----:R-:W-:Y:S05]  /*3e60*/  ENDCOLLECTIVE ;  /* 0x000000000000791b */ /* 0x003fea0003800000 */
.L_x_59:
        /* <DEDUP_REMOVED lines=8> */
.L_x_60:
[----:B------:R-:W-:Y:S02]  /*3ef0*/  FFMA R0, R0, R12, R15 ;  /* 0x0000000c00007223 */ /* 0x000fe4000000000f */
[----:B------:R0:W1:Y:S01]  /*3f00*/  LDS R12, [R11] ;  /* 0x000000000b0c7984 */ /* 0x0000620000000800 */
[----:B------:R-:W-:Y:S02]  /*3f10*/  HFMA2 R20, -RZ, RZ, 0, 8.3446502685546875e-07 ;  /* 0x0000000eff147431 */ /* 0x000fe400000001ff */
[----:B------:R-:W-:-:S07]  /*3f20*/  IMAD.MOV.U32 R29, RZ, RZ, R22 ;  /* 0x000000ffff1d7224 */ /* 0x000fce00078e0016 */
[----:B01----:R-:W-:Y:S05]  /*3f30*/  WARPSYNC.COLLECTIVE R18, `(.L_x_61) ;  /* 0x0000000012087348 */ /* 0x003fea0003c00000 */
[----:B------:R2:W3:Y:S02]  /*3f40*/  SHFL.IDX P0, R22, R9, R20, R21 ;  /* 0x0000001409167389 */ /* 0x0004e40000000015 */
[----:B0123--:R-:W-:Y:S05]  /*3f50*/  ENDCOLLECTIVE ;  /* 0x000000000000791b */ /* 0x00ffea0003800000 */
.L_x_61:
[----:B------:R-:W-:Y:S02]  /*3f60*/  FFMA R29, R29, R16, R0 ;  /* 0x000000101d1d7223 */ /* 0x000fe40000000000 */
[----:B------:R0:W1:Y:S01]  /*3f70*/  LDS R16, [R11+0x100] ;  /* 0x000100000b107984 */ /* 0x0000620000000800 */
[----:B------:R-:W-:Y:S01]  /*3f80*/  MOV R20, 0xf ;  /* 0x0000000f00147802 */ /* 0x000fe20000000f00 */
[----:B------:R-:W-:-:S07]  /*3f90*/  IMAD.MOV.U32 R26, RZ, RZ, R22 ;  /* 0x000000ffff1a7224 */ /* 0x000fce00078e0016 */
[----:B01----:R-:W-:Y:S05]  /*3fa0*/  WARPSYNC.COLLECTIVE R18, `(.L_x_62) ;  /* 0x0000000012087348 */ /* 0x003fea0003c00000 */
[----:B------:R2:W3:Y:S02]  /*3fb0*/  SHFL.IDX P0, R22, R9, R20, R21 ;  /* 0x0000001409167389 */ /* 0x0004e40000000015 */
[----:B0123--:R-:W-:Y:S05]  /*3fc0*/  ENDCOLLECTIVE ;  /* 0x000000000000791b */ /* 0x00ffea0003800000 */
.L_x_62:
[----:B------:R-:W-:Y:S02]  /*3fd0*/  FFMA R26, R26, R17, R29 ;  /* 0x000000111a1a7223 */ /* 0x000fe4000000001d */
[----:B------:R0:W1:Y:S01]  /*3fe0*/  LDS R17, [R11+0x400] ;  /* 0x000400000b117984 */ /* 0x0000620000000800 */
[----:B------:R-:W-:Y:S02]  /*3ff0*/  HFMA2 R20, -RZ, RZ, 0, 9.5367431640625e-07 ;  /* 0x00000010ff147431 */ /* 0x000fe400000001ff */
[----:B------:R-:W-:-:S07]  /*4000*/  IMAD.MOV.U32 R13, RZ, RZ, R22 ;  /* 0x000000ffff0d7224 */ /* 0x000fce00078e0016 */
[----:B01----:R-:W-:Y:S05]  /*4010*/  WARPSYNC.COLLECTIVE R18, `(.L_x_63) ;  /* 0x0000000012087348 */ /* 0x003fea0003c00000 */
[----:B------:R2:W3:Y:S02]  /*4020*/  SHFL.IDX P0, R22, R9, R20, R21 ;  /* 0x0000001409167389 */ /* 0x0004e40000000015 */
[----:B0123--:R-:W-:Y:S05]  /*4030*/  ENDCOLLECTIVE ;  /* 0x000000000000791b */ /* 0x00ffea0003800000 */
.L_x_63:
[----:B------:R-:W-:Y:S02]  /*4040*/  FFMA R26, R13, R14, R26 ;  /* 0x0000000e0d1a7223 */ /* 0x000fe4000000001a */
[----:B------:R0:W1:Y:S01]  /*4050*/  LDS R13, [R11+0x300] ;  /* 0x000300000b0d7984 */ /* 0x0000620000000800 */
[----:B------:R-:W-:Y:S01]  /*4060*/  MOV R20, 0x11 ;  /* 0x0000001100147802 */ /* 0x000fe20000000f00 */
[----:B------:R-:W-:-:S07]  /*4070*/  IMAD.MOV.U32 R23, RZ, RZ, R22 ;  /* 0x000000ffff177224 */ /* 0x000fce00078e0016 */
[----:B01----:R-:W-:Y:S05]  /*4080*/  WARPSYNC.COLLECTIVE R18, `(.L_x_64) ;  /* 0x0000000012087348 */ /* 0x003fea0003c00000 */
[----:B------:R2:W3:Y:S02]  /*4090*/  SHFL.IDX P0, R22, R9, R20, R21 ;  /* 0x0000001409167389 */ /* 0x0004e40000000015 */
[----:B0123--:R-:W-:Y:S05]  /*40a0*/  ENDCOLLECTIVE ;  /* 0x000000000000791b */ /* 0x00ffea0003800000 */
.L_x_64:
[----:B------:R-:W-:Y:S01]  /*40b0*/  FFMA R26, R23, R12, R26 ;  /* 0x0000000c171a7223 */ /* 0x000fe2000000001a */
[----:B------:R-:W-:Y:S02]  /*40c0*/  HFMA2 R20, -RZ, RZ, 0, 1.07288360595703125e-06 ;  /* 0x00000012ff147431 */ /* 0x000fe400000001ff */
[----:B------:R-:W-:-:S07]  /*40d0*/  IMAD.MOV.U32 R15, RZ, RZ, R22 ;  /* 0x000000ffff0f7224 */ /* 0x000fce00078e0016 */
[----:B------:R-:W-:Y:S05]  /*40e0*/  WARPSYNC.COLLECTIVE R18, `(.L_x_65) ;  /* 0x0000000012087348 */ /* 0x000fea0003c00000 */
[----:B------:R0:W1:Y:S02]  /*40f0*/  SHFL.IDX P0, R22, R9, R20, R21 ;  /* 0x0000001409167389 */ /* 0x0000640000000015 */
[----:B01----:R-:W-:Y:S05]  /*4100*/  ENDCOLLECTIVE ;  /* 0x000000000000791b */ /* 0x003fea0003800000 */
.L_x_65:
[----:B------:R-:W-:Y:S02]  /*4110*/  FFMA R23, R15, R16, R26 ;  /* 0x000000100f177223 */ /* 0x000fe4000000001a */
[----:B------:R0:W1:Y:S04]  /*4120*/  LDS R16, [R11+0x500] ;  /* 0x000500000b107984 */ /* 0x0000680000000800 */
[----:B------:R0:W2:Y:S01]  /*4130*/  LDS R26, [R11+0x900] ;  /* 0x000900000b1a7984 */ /* 0x0000a20000000800 */
[----:B------:R-:W-:Y:S01]  /*4140*/  MOV R20, 0x13 ;  /* 0x0000001300147802 */ /* 0x000fe20000000f00 */
[----:B------:R-:W-:-:S07]  /*4150*/  IMAD.MOV.U32 R14, RZ, RZ, R22 ;  /* 0x000000ffff0e7224 */ /* 0x000fce00078e0016 */
[----:B012---:R-:W-:Y:S05]  /*4160*/  WARPSYNC.COLLECTIVE R18, `(.L_x_66) ;  /* 0x0000000012087348 */ /* 0x007fea0003c00000 */
[----:B------:R3:W4:Y:S02]  /*4170*/  SHFL.IDX P0, R22, R9, R20, R21 ;  /* 0x0000001409167389 */ /* 0x0007240000000015 */
[----:B01234-:R-:W-:Y:S05]  /*4180*/  ENDCOLLECTIVE ;  /* 0x000000000000791b */ /* 0x01ffea0003800000 */
.L_x_66:
[----:B------:R-:W-:Y:S02]  /*4190*/  FFMA R27, R14, R27, R23 ;  /* 0x0000001b0e1b7223 */ /* 0x000fe40000000017 */
[----:B------:R0:W1:Y:S01]  /*41a0*/  LDS R23, [R11+0x700] ;  /* 0x000700000b177984 */ /* 0x0000620000000800 */
[----:B------:R-:W-:Y:S02]  /*41b0*/  HFMA2 R20, -RZ, RZ, 0, 1.1920928955078125e-06 ;  /* 0x00000014ff147431 */ /* 0x000fe400000001ff */
[----:B------:R-:W-:-:S07]  /*41c0*/  IMAD.MOV.U32 R0, RZ, RZ, R22 ;  /* 0x000000ffff007224 */ /* 0x000fce00078e0016 */
[----:B01----:R-:W-:Y:S05]  /*41d0*/  WARPSYNC.COLLECTIVE R18, `(.L_x_67) ;  /* 0x0000000012087348 */ /* 0x003fea0003c00000 */
[----:B------:R2:W3:Y:S02]  /*41e0*/  SHFL.IDX P0, R22, R9, R20, R21 ;  /* 0x0000001409167389 */ /* 0x0004e40000000015 */
[----:B0123--:R-:W-:Y:S05]  /*41f0*/  ENDCOLLECTIVE ;  /* 0x000000000000791b */ /* 0x00ffea0003800000 */
.L_x_67:
[----:B------:R-:W-:Y:S01]  /*4200*/  FFMA R27, R0, R13, R27 ;  /* 0x0000000d001b7223 */ /* 0x000fe2000000001b */
[----:B------:R-:W-:Y:S01]  /*4210*/  MOV R20, 0x15 ;  /* 0x0000001500147802 */ /* 0x000fe20000000f00 */
[----:B------:R-:W-:-:S07]  /*4220*/  IMAD.MOV.U32 R12, RZ, RZ, R22 ;  /* 0x000000ffff0c7224 */ /* 0x000fce00078e0016 */
[----:B------:R-:W-:Y:S05]  /*4230*/  WARPSYNC.COLLECTIVE R18, `(.L_x_68) ;  /* 0x0000000012087348 */ /* 0x000fea0003c00000 */
[----:B------:R0:W1:Y:S02]  /*4240*/  SHFL.IDX P0, R22, R9, R20, R21 ;  /* 0x0000001409167389 */ /* 0x0000640000000015 */
[----:B01----:R-:W-:Y:S05]  /*4250*/  ENDCOLLECTIVE ;  /* 0x000000000000791b */ /* 0x003fea0003800000 */
.L_x_68:
[----:B------:R-:W-:Y:S02]  /*4260*/  FFMA R14, R12, R17, R27 ;  /* 0x000000110c0e7223 */ /* 0x000fe4000000001b */
[----:B------:R0:W1:Y:S01]  /*4270*/  LDS R17, [R11+0x800] ;  /* 0x000800000b117984 */ /* 0x0000620000000800 */
[----:B------:R-:W-:Y:S02]  /*4280*/  HFMA2 R20, -RZ, RZ, 0, 1.31130218505859375e-06 ;  /* 0x00000016ff147431 */ /* 0x000fe400000001ff */
[----:B------:R-:W-:-:S07]  /*4290*/  IMAD.MOV.U32 R13, RZ, RZ, R22 ;  /* 0x000000ffff0d7224 */ /* 0x000fce00078e0016 */
[----:B01----:R-:W-:Y:S05]  /*42a0*/  WARPSYNC.COLLECTIVE R18, `(.L_x_69) ;  /* 0x0000000012087348 */ /* 0x003fea0003c00000 */
[----:B------:R2:W3:Y:S02]  /*42b0*/  SHFL.IDX P0, R22, R9, R20, R21 ;  /* 0x0000001409167389 */ /* 0x0004e40000000015 */
[----:B0123--:R-:W-:Y:S05]  /*42c0*/  ENDCOLLECTIVE ;  /* 0x000000000000791b */ /* 0x00ffea0003800000 */
.L_x_69:
[----:B------:R-:W-:Y:S01]  /*42d0*/  FFMA R28, R13, R16, R14 ;  /* 0x000000100d1c7223 */ /* 0x000fe2000000000e */
[----:B------:R-:W-:Y:S01]  /*42e0*/  MOV R20, 0x17 ;  /* 0x0000001700147802 */ /* 0x000fe20000000f00 */
[----:B------:R-:W-:-:S07]  /*42f0*/  IMAD.MOV.U32 R15, RZ, RZ, R22 ;  /* 0x000000ffff0f7224 */ /* 0x000fce00078e0016 */
[----:B------:R-:W-:Y:S05]  /*4300*/  WARPSYNC.COLLECTIVE R18, `(.L_x_70) ;  /* 0x0000000012087348 */ /* 0x000fea0003c00000 */
[----:B------:R0:W1:Y:S02]  /*4310*/  SHFL.IDX P0, R22, R9, R20, R21 ;  /* 0x0000001409167389 */ /* 0x0000640000000015 */
[----:B01----:R-:W-:Y:S05]  /*4320*/  ENDCOLLECTIVE ;  /* 0x000000000000791b */ /* 0x003fea0003800000 */
.L_x_70:
[----:B------:R-:W-:Y:S02]  /*4330*/  FFMA R15, R15, R24, R28 ;  /* 0x000000180f0f7223 */ /* 0x000fe4000000001c */
[----:B------:R0:W1:Y:S01]  /*4340*/  LDS R24, [R11+0xe00] ;  /* 0x000e00000b187984 */ /* 0x0000620000000800 */
[----:B------:R-:W-:Y:S02]  /*4350*/  HFMA2 R20, -RZ, RZ, 0, 1.430511474609375e-06 ;  /* 0x00000018ff147431 */ /* 0x000fe400000001ff */
[----:B------:R-:W-:-:S07]  /*4360*/  IMAD.MOV.U32 R0, RZ, RZ, R22 ;  /* 0x000000ffff007224 */ /* 0x000fce00078e0016 */
[----:B01----:R-:W-:Y:S05]  /*4370*/  WARPSYNC.COLLECTIVE R18, `(.L_x_71) ;  /* 0x0000000012087348 */ /* 0x003fea0003c00000 */
[----:B------:R2:W3:Y:S02]  /*4380*/  SHFL.IDX P0, R22, R9, R20, R21 ;  /* 0x0000001409167389 */ /* 0x0004e40000000015 */
[----:B0123--:R-:W-:Y:S05]  /*4390*/  ENDCOLLECTIVE ;  /* 0x000000000000791b */ /* 0x00ffea0003800000 */
.L_x_71:
        /* <DEDUP_REMOVED lines=8> */
.L_x_72:
[----:B------:R-:W-:Y:S01]  /*4420*/  FFMA R12, R12, R17, R15 ;  /* 0x000000110c0c7223 */ /* 0x000fe2000000000f */
[----:B------:R-:W-:Y:S02]  /*4430*/  HFMA2 R20, -RZ, RZ, 0, 1.54972076416015625e-06 ;  /* 0x0000001aff147431 */ /* 0x000fe400000001ff */
[----:B------:R-:W-:-:S07]  /*4440*/  IMAD.MOV.U32 R13, RZ, RZ, R22 ;  /* 0x000000ffff0d7224 */ /* 0x000fce00078e0016 */
[----:B------:R-:W-:Y:S05]  /*4450*/  WARPSYNC.COLLECTIVE R18, `(.L_x_73) ;  /* 0x0000000012087348 */ /* 0x000fea0003c00000 */
[----:B------:R0:W1:Y:S02]  /*4460*/  SHFL.IDX P0, R22, R9, R20, R21 ;  /* 0x0000001409167389 */ /* 0x0000640000000015 */
[----:B01----:R-:W-:Y:S05]  /*4470*/  ENDCOLLECTIVE ;  /* 0x000000000000791b */ /* 0x003fea0003800000 */
.L_x_73:
[----:B------:R-:W-:Y:S02]  /*4480*/  FFMA R13, R13, R26, R12 ;  /* 0x0000001a0d0d7223 */ /* 0x000fe4000000000c */
[----:B------:R0:W1:Y:S01]  /*4490*/  LDS R12, [R11+0xd00] ;  /* 0x000d00000b0c7984 */ /* 0x0000620000000800 */
[----:B------:R-:W-:Y:S01]  /*44a0*/  MOV R20, 0x1b ;  /* 0x0000001b00147802 */ /* 0x000fe20000000f00 */
[----:B------:R-:W-:-:S07]  /*44b0*/  IMAD.MOV.U32 R14, RZ, RZ, R22 ;  /* 0x000000ffff0e7224 */ /* 0x000fce00078e0016 */
[----:B01----:R-:W-:Y:S05]  /*44c0*/  WARPSYNC.COLLECTIVE R18, `(.L_x_74) ;  /* 0x0000000012087348 */ /* 0x003fea0003c00000 */
[----:B------:R2:W3:Y:S02]  /*44d0*/  SHFL.IDX P0, R22, R9, R20, R21 ;  /* 0x0000001409167389 */ /* 0x0004e40000000015 */
[----:B0123--:R-:W-:Y:S05]  /*44e0*/  ENDCOLLECTIVE ;  /* 0x000000000000791b */ /* 0x00ffea0003800000 */
.L_x_74:
[----:B------:R-:W-:Y:S01]  /*44f0*/  FFMA R13, R14, R25, R13 ;  /* 0x000000190e0d7223 */ /* 0x000fe2000000000d */
[----:B------:R-:W-:Y:S02]  /*4500*/  HFMA2 R20, -RZ, RZ, 0, 1.6689300537109375e-06 ;  /* 0x0000001cff147431 */ /* 0x000fe400000001ff */
[----:B------:R-:W-:-:S07]  /*4510*/  IMAD.MOV.U32 R16, RZ, RZ, R22 ;  /* 0x000000ffff107224 */ /* 0x000fce00078e0016 */
[----:B------:R-:W-:Y:S05]  /*4520*/  WARPSYNC.COLLECTIVE R18, `(.L_x_75) ;  /* 0x0000000012087348 */ /* 0x000fea0003c00000 */
[----:B------:R0:W1:Y:S02]  /*4530*/  SHFL.IDX P0, R22, R9, R20, R21 ;  /* 0x0000001409167389 */ /* 0x0000640000000015 */
[----:B01----:R-:W-:Y:S05]  /*4540*/  ENDCOLLECTIVE ;  /* 0x000000000000791b */ /* 0x003fea0003800000 */
.L_x_75:
[----:B------:R-:W-:Y:S01]  /*4550*/  FFMA R16, R16, R23, R13 ;  /* 0x0000001710107223 */ /* 0x000fe2000000000d */
[----:B------:R-:W-:Y:S01]  /*4560*/  MOV R20, 0x1d ;  /* 0x0000001d00147802 */ /* 0x000fe20000000f00 */
[----:B------:R-:W-:-:S07]  /*4570*/  IMAD.MOV.U32 R17, RZ, RZ, R22 ;  /* 0x000000ffff117224 */ /* 0x000fce00078e0016 */
[----:B------:R-:W-:Y:S05]  /*4580*/  WARPSYNC.COLLECTIVE R18, `(.L_x_76) ;  /* 0x0000000012087348 */ /* 0x000fea0003c00000 */
[----:B------:R0:W1:Y:S02]  /*4590*/  SHFL.IDX P0, R22, R9, R20, R21 ;  /* 0x0000001409167389 */ /* 0x0000640000000015 */
[----:B01----:R-:W-:Y:S05]  /*45a0*/  ENDCOLLECTIVE ;  /* 0x000000000000791b */ /* 0x003fea0003800000 */
.L_x_76:
[----:B------:R-:W-:Y:S01]  /*45b0*/  FFMA R16, R17, R0, R16 ;  /* 0x0000000011107223 */ /* 0x000fe20000000010 */
[----:B------:R-:W-:Y:S02]  /*45c0*/  HFMA2 R20, -RZ, RZ, 0, 1.78813934326171875e-06 ;  /* 0x0000001eff147431 */ /* 0x000fe400000001ff */
[----:B------:R-:W-:-:S07]  /*45d0*/  IMAD.MOV.U32 R27, RZ, RZ, R22 ;  /* 0x000000ffff1b7224 */ /* 0x000fce00078e0016 */
[----:B------:R-:W-:Y:S05]  /*45e0*/  WARPSYNC.COLLECTIVE R18, `(.L_x_77) ;  /* 0x0000000012087348 */ /* 0x000fea0003c00000 */
[----:B------:R0:W1:Y:S02]  /*45f0*/  SHFL.IDX P0, R22, R9, R20, R21 ;  /* 0x0000001409167389 */ /* 0x0000640000000015 */
[----:B01----:R-:W-:Y:S05]  /*4600*/  ENDCOLLECTIVE ;  /* 0x000000000000791b */ /* 0x003fea0003800000 */
.L_x_77:
[----:B------:R-:W-:Y:S01]  /*4610*/  FFMA R16, R27, R12, R16 ;  /* 0x0000000c1b107223 */ /* 0x000fe20000000010 */
[----:B------:R-:W-:Y:S01]  /*4620*/  MOV R20, 0x1f ;  /* 0x0000001f00147802 */ /* 0x000fe20000000f00 */
[----:B------:R-:W-:-:S07]  /*4630*/  IMAD.MOV.U32 R15, RZ, RZ, R22 ;  /* 0x000000ffff0f7224 */ /* 0x000fce00078e0016 */
[----:B------:R-:W-:Y:S05]  /*4640*/  WARPSYNC.COLLECTIVE R18, `(.L_x_78) ;  /* 0x0000000012087348 */ /* 0x000fea0003c00000 */
[----:B------:R0:W1:Y:S02]  /*4650*/  SHFL.IDX P0, R22, R9, R20, R21 ;  /* 0x0000001409167389 */ /* 0x0000640000000015 */
[----:B01----:R-:W-:Y:S05]  /*4660*/  ENDCOLLECTIVE ;  /* 0x000000000000791b */ /* 0x003fea0003800000 */
.L_x_78:
[----:B------:R-:W-:Y:S01]  /*4670*/  FFMA R15, R15, R24, R16 ;  /* 0x000000180f0f7223 */ /* 0x000fe20000000010 */
[----:B------:R-:W-:Y:S01]  /*4680*/  IMAD.MOV.U32 R28, RZ, RZ, R22 ;  /* 0x000000ffff1c7224 */ /* 0x000fe200078e0016 */
[----:B------:R-:W-:Y:S06]  /*4690*/  BRA `(.L_x_79) ;  /* 0xffffffec00d87947 */ /* 0x000fec000383ffff */
        .weak           $__internal_0_$__cuda_sm3x_div_rn_noftz_f32_slowpath
        .type           $__internal_0_$__cuda_sm3x_div_rn_noftz_f32_slowpath,@function
        .size           $__internal_0_$__cuda_sm3x_div_rn_noftz_f32_slowpath,(.L_x_93 - $__internal_0_$__cuda_sm3x_div_rn_noftz_f32_slowpath)
$__internal_0_$__cuda_sm3x_div_rn_noftz_f32_slowpath:
[--C-:B------:R-:W-:Y:S01]  /*46a0*/  SHF.R.U32.HI R13, RZ, 0x17, R5.reuse ;  /* 0x00000017ff0d7819 */ /* 0x100fe20000011605 */
[----:B------:R-:W-:Y:S01]  /*46b0*/  BSSY.RECONVERGENT B2, `(.L_x_80) ;  /* 0x0000064000027945 */ /* 0x000fe20003800200 */
[----:B------:R-:W-:Y:S01]  /*46c0*/  SHF.R.U32.HI R14, RZ, 0x17, R0 ;  /* 0x00000017ff0e7819 */ /* 0x000fe20000011600 */
[----:B------:R-:W-:Y:S01]  /*46d0*/  IMAD.MOV.U32 R16, RZ, RZ, R5 ;  /* 0x000000ffff107224 */ /* 0x000fe200078e0005 */
[----:B------:R-:W-:Y:S02]  /*46e0*/  LOP3.LUT R13, R13, 0xff, RZ, 0xc0, !PT ;  /* 0x000000ff0d0d7812 */ /* 0x000fe400078ec0ff */
[----:B------:R-:W-:Y:S02]  /*46f0*/  LOP3.LUT R18, R14, 0xff, RZ, 0xc0, !PT ;  /* 0x000000ff0e127812 */ /* 0x000fe400078ec0ff */
[----:B------:R-:W-:Y:S02]  /*4700*/  IADD3 R20, PT, PT, R13, -0x1, RZ ;  /* 0xffffffff0d147810 */ /* 0x000fe40007ffe0ff */
[----:B------:R-:W-:Y:S01]  /*4710*/  MOV R15, R0 ;  /* 0x00000000000f7202 */ /* 0x000fe20000000f00 */
[----:B------:R-:W-:Y:S01]  /*4720*/  VIADD R17, R18, 0xffffffff ;  /* 0xffffffff12117836 */ /* 0x000fe20000000000 */
[----:B------:R-:W-:-:S04]  /*4730*/  ISETP.GT.U32.AND P0, PT, R20, 0xfd, PT ;  /* 0x000000fd1400780c */ /* 0x000fc80003f04070 */
[----:B------:R-:W-:-:S13]  /*4740*/  ISETP.GT.U32.OR P0, PT, R17, 0xfd, P0 ;  /* 0x000000fd1100780c */ /* 0x000fda0000704470 */
[----:B------:R-:W-:Y:S01]  /*4750*/  @!P0 MOV R14, RZ ;  /* 0x000000ff000e8202 */ /* 0x000fe20000000f00 */
[----:B------:R-:W-:Y:S06]  /*4760*/  @!P0 BRA `(.L_x_81) ;  /* 0x00000000005c8947 */ /* 0x000fec0003800000 */
[----:B------:R-:W-:Y:S02]  /*4770*/  FSETP.GTU.FTZ.AND P2, PT, |R5|, +INF , PT ;  /* 0x7f8000000500780b */ /* 0x000fe40003f5c200 */
[----:B------:R-:W-:-:S04]  /*4780*/  FSETP.GTU.FTZ.AND P0, PT, |R0|, +INF , PT ;  /* 0x7f8000000000780b */ /* 0x000fc80003f1c200 */
[----:B------:R-:W-:-:S13]  /*4790*/  PLOP3.LUT P0, PT, P0, P2, PT, 0xf8, 0x8f ;  /* 0x00000000008f781c */ /* 0x000fda0000705f70 */
[----:B------:R-:W-:Y:S05]  /*47a0*/  @P0 BRA `(.L_x_82) ;  /* 0x00000004004c0947 */ /* 0x000fea0003800000 */
[----:B------:R-:W-:-:S13]  /*47b0*/  LOP3.LUT P0, RZ, R16, 0x7fffffff, R15, 0xc8, !PT ;  /* 0x7fffffff10ff7812 */ /* 0x000fda000780c80f */
[----:B------:R-:W-:Y:S05]  /*47c0*/  @!P0 BRA `(.L_x_83) ;  /* 0x00000004003c8947 */ /* 0x000fea0003800000 */
[C---:B------:R-:W-:Y:S02]  /*47d0*/  FSETP.NEU.FTZ.AND P2, PT, |R0|.reuse, +INF , PT ;  /* 0x7f8000000000780b */ /* 0x040fe40003f5d200 */
[----:B------:R-:W-:Y:S02]  /*47e0*/  FSETP.NEU.FTZ.AND P3, PT, |R5|, +INF , PT ;  /* 0x7f8000000500780b */ /* 0x000fe40003f7d200 */
[----:B------:R-:W-:-:S11]  /*47f0*/  FSETP.NEU.FTZ.AND P0, PT, |R0|, +INF , PT ;  /* 0x7f8000000000780b */ /* 0x000fd60003f1d200 */
[----:B------:R-:W-:Y:S05]  /*4800*/  @!P3 BRA !P2, `(.L_x_83) ;  /* 0x00000004002cb947 */ /* 0x000fea0005000000 */
[----:B------:R-:W-:-:S04]  /*4810*/  LOP3.LUT P2, RZ, R15, 0x7fffffff, RZ, 0xc0, !PT ;  /* 0x7fffffff0fff7812 */ /* 0x000fc8000784c0ff */
[----:B------:R-:W-:-:S13]  /*4820*/  PLOP3.LUT P2, PT, P3, P2, PT, 0x2f, 0xf2 ;  /* 0x0000000000f2781c */ /* 0x000fda0001f44577 */
[----:B------:R-:W-:Y:S05]  /*4830*/  @P2 BRA `(.L_x_84) ;  /* 0x0000000400182947 */ /* 0x000fea0003800000 */
[----:B------:R-:W-:-:S04]  /*4840*/  LOP3.LUT P2, RZ, R16, 0x7fffffff, RZ, 0xc0, !PT ;  /* 0x7fffffff10ff7812 */ /* 0x000fc8000784c0ff */
[----:B------:R-:W-:-:S13]  /*4850*/  PLOP3.LUT P0, PT, P0, P2, PT, 0x2f, 0xf2 ;  /* 0x0000000000f2781c */ /* 0x000fda0000704577 */
[----:B------:R-:W-:Y:S05]  /*4860*/  @P0 BRA `(.L_x_85) ;  /* 0x0000000400000947 */ /* 0x000fea0003800000 */
[----:B------:R-:W-:Y:S02]  /*4870*/  ISETP.GE.AND P0, PT, R17, RZ, PT ;  /* 0x000000ff1100720c */ /* 0x000fe40003f06270 */
[----:B------:R-:W-:-:S11]  /*4880*/  ISETP.GE.AND P2, PT, R20, RZ, PT ;  /* 0x000000ff1400720c */ /* 0x000fd60003f46270 */
[----:B------:R-:W-:Y:S01]  /*4890*/  @P0 IMAD.MOV.U32 R14, RZ, RZ, RZ ;  /* 0x000000ffff0e0224 */ /* 0x000fe200078e00ff */
[----:B------:R-:W-:Y:S01]  /*48a0*/  @!P0 MOV R14, 0xffffffc0 ;  /* 0xffffffc0000e8802 */ /* 0x000fe20000000f00 */
[----:B------:R-:W-:Y:S01]  /*48b0*/  @!P0 FFMA R15, R0, 1.84467440737095516160e+19, RZ ;  /* 0x5f800000000f8823 */ /* 0x000fe200000000ff */
[----:B------:R-:W-:-:S03]  /*48c0*/  @!P2 FFMA R16, R5, 1.84467440737095516160e+19, RZ ;  /* 0x5f8000000510a823 */ /* 0x000fc600000000ff */
[----:B------:R-:W-:-:S07]  /*48d0*/  @!P2 VIADD R14, R14, 0x40 ;  /* 0x000000400e0ea836 */ /* 0x000fce0000000000 */
.L_x_81:
[----:B------:R-:W-:Y:S01]  /*48e0*/  LEA R17, R13, 0xc0800000, 0x17 ;  /* 0xc08000000d117811 */ /* 0x000fe200078eb8ff */
[----:B------:R-:W-:Y:S01]  /*48f0*/  VIADD R18, R18, 0xffffff81 ;  /* 0xffffff8112127836 */ /* 0x000fe20000000000 */
[----:B------:R-:W-:Y:S02]  /*4900*/  BSSY.RECONVERGENT B3, `(.L_x_86) ;  /* 0x0000035000037945 */ /* 0x000fe40003800200 */
[----:B------:R-:W-:Y:S01]  /*4910*/  IADD3 R17, PT, PT, -R17, R16, RZ ;  /* 0x0000001011117210 */ /* 0x000fe20007ffe1ff */
[----:B------:R-:W-:-:S03]  /*4920*/  IMAD R0, R18, -0x800000, R15 ;  /* 0xff80000012007824 */ /* 0x000fc600078e020f */
[----:B------:R0:W1:Y:S01]  /*4930*/  MUFU.RCP R16, R17 ;  /* 0x0000001100107308 */ /* 0x0000620000001000 */
[----:B------:R-:W-:Y:S01]  /*4940*/  FADD.FTZ R21, -R17, -RZ ;  /* 0x800000ff11157221 */ /* 0x000fe20000010100 */
[----:B0-----:R-:W-:-:S04]  /*4950*/  IADD3 R17, PT, PT, R18, 0x7f, -R13 ;  /* 0x0000007f12117810 */ /* 0x001fc80007ffe80d */
[----:B------:R-:W-:Y:S01]  /*4960*/  IADD3 R17, PT, PT, R17, R14, RZ ;  /* 0x0000000e11117210 */ /* 0x000fe20007ffe0ff */
[----:B-1----:R-:W-:-:S04]  /*4970*/  FFMA R23, R16, R21, 1 ;  /* 0x3f80000010177423 */ /* 0x002fc80000000015 */
[----:B------:R-:W-:-:S04]  /*4980*/  FFMA R15, R16, R23, R16 ;  /* 0x00000017100f7223 */ /* 0x000fc80000000010 */
[----:B------:R-:W-:-:S04]  /*4990*/  FFMA R16, R0, R15, RZ ;  /* 0x0000000f00107223 */ /* 0x000fc800000000ff */
[----:B------:R-:W-:-:S04]  /*49a0*/  FFMA R20, R21, R16, R0 ;  /* 0x0000001015147223 */ /* 0x000fc80000000000 */
[----:B------:R-:W-:-:S04]  /*49b0*/  FFMA R16, R15, R20, R16 ;  /* 0x000000140f107223 */ /* 0x000fc80000000010 */
[----:B------:R-:W-:-:S04]  /*49c0*/  FFMA R21, R21, R16, R0 ;  /* 0x0000001015157223 */ /* 0x000fc80000000000 */
[----:B------:R-:W-:-:S05]  /*49d0*/  FFMA R0, R15, R21, R16 ;  /* 0x000000150f007223 */ /* 0x000fca0000000010 */
[----:B------:R-:W-:-:S04]  /*49e0*/  SHF.R.U32.HI R13, RZ, 0x17, R0 ;  /* 0x00000017ff0d7819 */ /* 0x000fc80000011600 */
[----:B------:R-:W-:-:S05]  /*49f0*/  LOP3.LUT R13, R13, 0xff, RZ, 0xc0, !PT ;  /* 0x000000ff0d0d7812 */ /* 0x000fca00078ec0ff */
[----:B------:R-:W-:-:S05]  /*4a00*/  IMAD.IADD R18, R13, 0x1, R17 ;  /* 0x000000010d127824 */ /* 0x000fca00078e0211 */
[----:B------:R-:W-:-:S04]  /*4a10*/  IADD3 R13, PT, PT, R18, -0x1, RZ ;  /* 0xffffffff120d7810 */ /* 0x000fc80007ffe0ff */
[----:B------:R-:W-:-:S13]  /*4a20*/  ISETP.GE.U32.AND P0, PT, R13, 0xfe, PT ;  /* 0x000000fe0d00780c */ /* 0x000fda0003f06070 */
[----:B------:R-:W-:Y:S05]  /*4a30*/  @!P0 BRA `(.L_x_87) ;  /* 0x0000000000808947 */ /* 0x000fea0003800000 */
[----:B------:R-:W-:-:S13]  /*4a40*/  ISETP.GT.AND P0, PT, R18, 0xfe, PT ;  /* 0x000000fe1200780c */ /* 0x000fda0003f04270 */
[----:B------:R-:W-:Y:S05]  /*4a50*/  @P0 BRA `(.L_x_88) ;  /* 0x00000000006c0947 */ /* 0x000fea0003800000 */
[----:B------:R-:W-:-:S13]  /*4a60*/  ISETP.GE.AND P0, PT, R18, 0x1, PT ;  /* 0x000000011200780c */ /* 0x000fda0003f06270 */
[----:B------:R-:W-:Y:S05]  /*4a70*/  @P0 BRA `(.L_x_89) ;  /* 0x0000000000740947 */ /* 0x000fea0003800000 */
[----:B------:R-:W-:Y:S02]  /*4a80*/  ISETP.GE.AND P0, PT, R18, -0x18, PT ;  /* 0xffffffe81200780c */ /* 0x000fe40003f06270 */
[----:B------:R-:W-:-:S11]  /*4a90*/  LOP3.LUT R0, R0, 0x80000000, RZ, 0xc0, !PT ;  /* 0x8000000000007812 */ /* 0x000fd600078ec0ff */
[----:B------:R-:W-:Y:S05]  /*4aa0*/  @!P0 BRA `(.L_x_89) ;  /* 0x0000000000688947 */ /* 0x000fea0003800000 */
[-CC-:B------:R-:W-:Y:S01]  /*4ab0*/  FFMA.RZ R13, R15, R21.reuse, R16.reuse ;  /* 0x000000150f0d7223 */ /* 0x180fe2000000c010 */
[C---:B------:R-:W-:Y:S02]  /*4ac0*/  ISETP.NE.AND P3, PT, R18.reuse, RZ, PT ;  /* 0x000000ff1200720c */ /* 0x040fe40003f65270 */
[C---:B------:R-:W-:Y:S02]  /*4ad0*/  ISETP.NE.AND P2, PT, R18.reuse, RZ, PT ;  /* 0x000000ff1200720c */ /* 0x040fe40003f45270 */
[----:B------:R-:W-:Y:S01]  /*4ae0*/  LOP3.LUT R14, R13, 0x7fffff, RZ, 0xc0, !PT ;  /* 0x007fffff0d0e7812 */ /* 0x000fe200078ec0ff */
[CCC-:B------:R-:W-:Y:S01]  /*4af0*/  FFMA.RP R13, R15.reuse, R21.reuse, R16.reuse ;  /* 0x000000150f0d7223 */ /* 0x1c0fe20000008010 */
[----:B------:R-:W-:Y:S01]  /*4b00*/  FFMA.RM R16, R15, R21, R16 ;  /* 0x000000150f107223 */ /* 0x000fe20000004010 */
[----:B------:R-:W-:Y:S01]  /*4b10*/  VIADD R15, R18, 0x20 ;  /* 0x00000020120f7836 */ /* 0x000fe20000000000 */
[----:B------:R-:W-:Y:S02]  /*4b20*/  LOP3.LUT R14, R14, 0x800000, RZ, 0xfc, !PT ;  /* 0x008000000e0e7812 */ /* 0x000fe400078efcff */
[----:B------:R-:W-:-:S02]  /*4b30*/  IADD3 R17, PT, PT, -R18, RZ, RZ ;  /* 0x000000ff12117210 */ /* 0x000fc40007ffe1ff */
[----:B------:R-:W-:Y:S02]  /*4b40*/  SHF.L.U32 R15, R14, R15, RZ ;  /* 0x0000000f0e0f7219 */ /* 0x000fe400000006ff */
[----:B------:R-:W-:Y:S02]  /*4b50*/  FSETP.NEU.FTZ.AND P0, PT, R13, R16, PT ;  /* 0x000000100d00720b */ /* 0x000fe40003f1d000 */
[----:B------:R-:W-:Y:S02]  /*4b60*/  SEL R13, R17, RZ, P3 ;  /* 0x000000ff110d7207 */ /* 0x000fe40001800000 */
[----:B------:R-:W-:Y:S02]  /*4b70*/  ISETP.NE.AND P2, PT, R15, RZ, P2 ;  /* 0x000000ff0f00720c */ /* 0x000fe40001745270 */
[----:B------:R-:W-:Y:S02]  /*4b80*/  SHF.R.U32.HI R13, RZ, R13, R14 ;  /* 0x0000000dff0d7219 */ /* 0x000fe4000001160e */
[----:B------:R-:W-:-:S02]  /*4b90*/  PLOP3.LUT P0, PT, P0, P2, PT, 0xf8, 0x8f ;  /* 0x00000000008f781c */ /* 0x000fc40000705f70 */
[----:B------:R-:W-:Y:S02]  /*4ba0*/  SHF.R.U32.HI R15, RZ, 0x1, R13 ;  /* 0x00000001ff0f7819 */ /* 0x000fe4000001160d */
[----:B------:R-:W-:-:S04]  /*4bb0*/  SEL R14, RZ, 0x1, !P0 ;  /* 0x00000001ff0e7807 */ /* 0x000fc80004000000 */
[----:B------:R-:W-:-:S04]  /*4bc0*/  LOP3.LUT R14, R14, 0x1, R15, 0xf8, !PT ;  /* 0x000000010e0e7812 */ /* 0x000fc800078ef80f */
[----:B------:R-:W-:-:S05]  /*4bd0*/  LOP3.LUT R14, R14, R13, RZ, 0xc0, !PT ;  /* 0x0000000d0e0e7212 */ /* 0x000fca00078ec0ff */
[----:B------:R-:W-:-:S05]  /*4be0*/  IMAD.IADD R15, R15, 0x1, R14 ;  /* 0x000000010f0f7824 */ /* 0x000fca00078e020e */
[----:B------:R-:W-:Y:S01]  /*4bf0*/  LOP3.LUT R0, R15, R0, RZ, 0xfc, !PT ;  /* 0x000000000f007212 */ /* 0x000fe200078efcff */
[----:B------:R-:W-:Y:S06]  /*4c00*/  BRA `(.L_x_89) ;  /* 0x0000000000107947 */ /* 0x000fec0003800000 */
.L_x_88:
[----:B------:R-:W-:-:S04]  /*4c10*/  LOP3.LUT R0, R0, 0x80000000, RZ, 0xc0, !PT ;  /* 0x8000000000007812 */ /* 0x000fc800078ec0ff */
[----:B------:R-:W-:Y:S01]  /*4c20*/  LOP3.LUT R0, R0, 0x7f800000, RZ, 0xfc, !PT ;  /* 0x7f80000000007812 */ /* 0x000fe200078efcff */
[----:B------:R-:W-:Y:S06]  /*4c30*/  BRA `(.L_x_89) ;  /* 0x0000000000047947 */ /* 0x000fec0003800000 */
.L_x_87:
[----:B------:R-:W-:-:S07]  /*4c40*/  LEA R0, R17, R0, 0x17 ;  /* 0x0000000011007211 */ /* 0x000fce00078eb8ff */
.L_x_89:
[----:B------:R-:W-:Y:S05]  /*4c50*/  BSYNC.RECONVERGENT B3 ;  /* 0x0000000000037941 */ /* 0x000fea0003800200 */
.L_x_86:
[----:B------:R-:W-:Y:S05]  /*4c60*/  BRA `(.L_x_90) ;  /* 0x0000000000207947 */ /* 0x000fea0003800000 */
.L_x_85:
[----:B------:R-:W-:-:S04]  /*4c70*/  LOP3.LUT R0, R16, 0x80000000, R15, 0x48, !PT ;  /* 0x8000000010007812 */ /* 0x000fc800078e480f */
[----:B------:R-:W-:Y:S01]  /*4c80*/  LOP3.LUT R0, R0, 0x7f800000, RZ, 0xfc, !PT ;  /* 0x7f80000000007812 */ /* 0x000fe200078efcff */
[----:B------:R-:W-:Y:S06]  /*4c90*/  BRA `(.L_x_90) ;  /* 0x0000000000147947 */ /* 0x000fec0003800000 */
.L_x_84:
[----:B------:R-:W-:Y:S01]  /*4ca0*/  LOP3.LUT R0, R16, 0x80000000, R15, 0x48, !PT ;  /* 0x8000000010007812 */ /* 0x000fe200078e480f */
[----:B------:R-:W-:Y:S06]  /*4cb0*/  BRA `(.L_x_90) ;  /* 0x00000000000c7947 */ /* 0x000fec0003800000 */
.L_x_83:
[----:B------:R-:W0:Y:S01]  /*4cc0*/  MUFU.RSQ R0, -QNAN ;  /* 0xffc0000000007908 */ /* 0x000e220000001400 */
[----:B------:R-:W-:Y:S05]  /*4cd0*/  BRA `(.L_x_90) ;  /* 0x0000000000047947 */ /* 0x000fea0003800000 */
.L_x_82:
[----:B------:R-:W-:-:S07]  /*4ce0*/  FADD.FTZ R0, R0, R5 ;  /* 0x0000000500007221 */ /* 0x000fce0000010000 */
.L_x_90:
[----:B------:R-:W-:Y:S05]  /*4cf0*/  BSYNC.RECONVERGENT B2 ;  /* 0x0000000000027941 */ /* 0x000fea0003800200 */
.L_x_80:
[----:B------:R-:W-:-:S04]  /*4d00*/  IMAD.MOV.U32 R13, RZ, RZ, 0x0 ;  /* 0x00000000ff0d7424 */ /* 0x000fc800078e00ff */
[----:B0-----:R-:W-:Y:S05]  /*4d10*/  RET.REL.NODEC R12 `(_Z17flash_step_kernelPKfS0_S0_PfS1_S1_iiif) ;  /* 0xffffffb00cb87950 */ /* 0x001fea0003c3ffff */
.L_x_91:
[----:B------:R-:W-:-:S00]  /*4d20*/  BRA `(.L_x_91) ;  /* 0xfffffffc00fc7947 */ /* 0x000fc0000383ffff */
[----:B------:R-:W-:-:S00]  /*4d30*/  NOP ;  /* 0x0000000000007918 */ /* 0x000fc00000000000 */
        /* <DEDUP_REMOVED lines=12> */
.L_x_93:


//--------------------- .text._Z17init_m_l_o_kernelPfS_S_ii --------------------------
	.section	.text._Z17init_m_l_o_kernelPfS_S_ii,"ax",@progbits
	.align	128
        .global         _Z17init_m_l_o_kernelPfS_S_ii
        .type           _Z17init_m_l_o_kernelPfS_S_ii,@function
        .size           _Z17init_m_l_o_kernelPfS_S_ii,(.L_x_95 - _Z17init_m_l_o_kernelPfS_S_ii)
        .other          _Z17init_m_l_o_kernelPfS_S_ii,@"STO_CUDA_ENTRY STV_DEFAULT"
_Z17init_m_l_o_kernelPfS_S_ii:
.text._Z17init_m_l_o_kernelPfS_S_ii:
[----:B------:R-:W-:Y:S01]  /*0000*/  LDC R1, c[0x0][0x37c] ;  /* 0x0000df00ff017b82 */ /* 0x000fe20000000800 */
[----:B------:R-:W0:Y:S07]  /*0010*/  S2R R0, SR_TID.X ;  /* 0x0000000000007919 */ /* 0x000e2e0000002100 */
[----:B------:R-:W0:Y:S01]  /*0020*/  S2UR UR6, SR_CTAID.X ;  /* 0x00000000000679c3 */ /* 0x000e220000002500 */
[----:B------:R-:W1:Y:S01]  /*0030*/  LDCU UR4, c[0x0][0x398] ;  /* 0x00007300ff0477ac */ /* 0x000e620008000800 */
[----:B------:R-:W2:Y:S06]  /*0040*/  LDCU UR5, c[0x0][0x39c] ;  /* 0x00007380ff0577ac */ /* 0x000eac0008000800 */
[----:B------:R-:W0:Y:S08]  /*0050*/  LDC R7, c[0x0][0x360] ;  /* 0x0000d800ff077b82 */ /* 0x000e300000000800 */
[----:B------:R-:W3:Y:S08]  /*0060*/  LDC.64 R2, c[0x0][0x380] ;  /* 0x0000e000ff027b82 */ /* 0x000ef00000000a00 */
[----:B------:R-:W4:Y:S01]  /*0070*/  LDC.64 R4, c[0x0][0x388] ;  /* 0x0000e200ff047b82 */ /* 0x000f220000000a00 */
[----:B0-----:R-:W-:Y:S01]  /*0080*/  IMAD R7, R7, UR6, R0 ;  /* 0x0000000607077c24 */ /* 0x001fe2000f8e0200 */
[----:B------:R-:W0:Y:S04]  /*0090*/  LDCU.64 UR6, c[0x0][0x358] ;  /* 0x00006b00ff0677ac */ /* 0x000e280008000a00 */
[----:B-1----:R-:W-:Y:S01]  /*00a0*/  ISETP.GE.AND P0, PT, R7, UR4, PT ;  /* 0x0000000407007c0c */ /* 0x002fe2000bf06270 */
[----:B--2---:R-:W-:-:S06]  /*00b0*/  UIMAD UR4, UR4, UR5, URZ ;  /* 0x00000005040472a4 */ /* 0x004fcc000f8e02ff */
[----:B------:R-:W-:-:S06]  /*00c0*/  ISETP.GE.AND P1, PT, R7, UR4, PT ;  /* 0x0000000407007c0c */ /* 0x000fcc000bf26270 */
[----:B------:R-:W-:Y:S01]  /*00d0*/  @!P0 MOV R9, 0xff7fffff ;  /* 0xff7fffff00098802 */ /* 0x000fe20000000f00 */
[----:B---3--:R-:W-:-:S04]  /*00e0*/  @!P0 IMAD.WIDE R2, R7, 0x4, R2 ;  /* 0x0000000407028825 */ /* 0x008fc800078e0202 */
[----:B----4-:R-:W-:Y:S01]  /*00f0*/  @!P0 IMAD.WIDE R4, R7, 0x4, R4 ;  /* 0x0000000407048825 */ /* 0x010fe200078e0204 */
[----:B0-----:R0:W-:Y:S04]  /*0100*/  @!P0 STG.E desc[UR6][R2.64], R9 ;  /* 0x0000000902008986 */ /* 0x0011e8000c101906 */
[----:B------:R0:W-:Y:S01]  /*0110*/  @!P0 STG.E desc[UR6][R4.64], RZ ;  /* 0x000000ff04008986 */ /* 0x0001e2000c101906 */
[----:B------:R-:W-:Y:S05]  /*0120*/  @P1 EXIT ;  /* 0x000000000000194d */ /* 0x000fea0003800000 */
[----:B0-----:R-:W0:Y:S02]  /*0130*/  LDC.64 R2, c[0x0][0x390] ;  /* 0x0000e400ff027b82 */ /* 0x001e240000000a00 */
[----:B0-----:R-:W-:-:S05]  /*0140*/  IMAD.WIDE R2, R7, 0x4, R2 ;  /* 0x0000000407027825 */ /* 0x001fca00078e0202 */
[----:B------:R-:W-:Y:S01]  /*0150*/  STG.E desc[UR6][R2.64], RZ ;  /* 0x000000ff02007986 */ /* 0x000fe2000c101906 */
[----:B------:R-:W-:Y:S05]  /*0160*/  EXIT ;  /* 0x000000000000794d */ /* 0x000fea0003800000 */
.L_x_92:
        /* <DEDUP_REMOVED lines=9> */
.L_x_95:


//--------------------- .nv.shared._Z17flash_step_kernelPKfS0_S0_PfS1_S1_iiif --------------------------
	.section	.nv.shared._Z17flash_step_kernelPKfS0_S0_PfS1_S1_iiif,"aw",@nobits
	.sectionflags	@""
	.align	4
.nv.shared._Z17flash_step_kernelPKfS0_S0_PfS1_S1_iiif:
	.zero		21504


//--------------------- .nv.shared.reserved.0     --------------------------
	.section	.nv.shared.reserved.0,"aw",@nobits
	.weak		__nv_reservedSMEM_offset_0_alias
	.size		__nv_reservedSMEM_offset_0_alias, 0, 64
	.other		__nv_reservedSMEM_offset_0_alias,@"STO_CUDA_RESERVED_SHARED STV_DEFAULT"
__nv_reservedSMEM_offset_0_alias:
	.zero		0
	.zero		64


//--------------------- .nv.constant0._Z17flash_step_kernelPKfS0_S0_PfS1_S1_iiif --------------------------
	.section	.nv.constant0._Z17flash_step_kernelPKfS0_S0_PfS1_S1_iiif,"a",@progbits
	.sectionflags	@""
	.align	4
.nv.constant0._Z17flash_step_kernelPKfS0_S0_PfS1_S1_iiif:
	.zero		960


//--------------------- .nv.constant0._Z17init_m_l_o_kernelPfS_S_ii --------------------------
	.section	.nv.constant0._Z17init_m_l_o_kernelPfS_S_ii,"a",@progbits
	.sectionflags	@""
	.align	4
.nv.constant0._Z17init_m_l_o_kernelPfS_S_ii:
	.zero		928


//--------------------- SYMBOLS --------------------------

	.type		.nv.reservedSmem.offset0,@object
	.size		.nv.reservedSmem.offset0,0x4
	.type		.nv.reservedSmem.cap,@object
	.size		.nv.reservedSmem.cap,0x4
